	.target	sm_90a

	.elftype	@"ET_EXEC"


//--------------------- .note.nv.tkinfo           --------------------------
	.section	.note.nv.tkinfo,"",@"SHT_NOTE"
	.sectionflags	@"SHF_NOTE_NV_TKINFO"
	.tkinfo
        /*0018*/ 	.word	0x00000002
        /*0030*/ 	.string	""
        /*0030*/ 	.string	"ptxas"
        /*0030*/ 	.string	"Cuda compilation tools, release 13.0, V13.0.88"
        /*0030*/ 	.string	"Build cuda_13.0.r13.0/compiler.36424714_0"
        /*0030*/ 	.string	"-arch sm_90a -m 64 "



//--------------------- .note.nv.cuinfo           --------------------------
	.section	.note.nv.cuinfo,"",@"SHT_NOTE"
	.sectionflags	@"SHF_NOTE_NV_CUINFO"
        /*0018*/ 	.short	0x0002
        /*001a*/ 	.short	0x005a
        /*001c*/ 	.short	0x0082
	.zero		2


//--------------------- .nv.info                  --------------------------
	.section	.nv.info,"",@"SHT_CUDA_INFO"
	.align	4


	//----- nvinfo : EIATTR_REGCOUNT
	.align		4
        /*0000*/ 	.byte	0x04, 0x2f
        /*0002*/ 	.short	(.L_15 - .L_14)
	.align		4
.L_14:
        /*0004*/ 	.word	index@(_ZN7cutlass13device_kernelINS_4gemm6kernel13GemmUniversalIN4cute5tupleIJiiiiEEENS1_10collective13CollectiveMmaINS1_34MainloopSm90TmaGmmaWarpSpecializedILi5ENS5_IJNS4_1CILi1EEESB_SB_EEENS1_35KernelTmaWarpSpecializedCooperativeEEENS5_IJNSA_ILi256EEENSA_ILi64EEESG_EEENS_10bfloat16_tENS5_IJlSB_lEEESI_SJ_NS4_8TiledMMAINS4_8MMA_AtomIJNS4_4SM904GMMA27MMA_64x64x16_F32BF16BF16_SSILNSN_5MajorE0ELSP_0ELNSN_7ScaleInE1ELSQ_1EEEEEENS4_6LayoutINS5_IJNSA_ILi2EEESB_SB_EEENS5_IJSB_NSA_ILi0EEESW_EEEEENS5_IJNS4_10UnderscoreESZ_SZ_EEEEENS4_13SM90_TMA_LOADENS4_14ComposedLayoutINS4_7SwizzleILi3ELi4ELi3EEENS4_18smem_ptr_flag_bitsILi16EEENST_INS5_IJNSA_ILi8EEESG_EEENS5_IJSG_SB_EEEEEEEvNS4_8identityES12_S1C_vS1D_EENS_8epilogue10collective6detail29Sm90TmaWarpSpecializedAdapterINS1G_15DefaultEpilogueISI_SJ_SJ_NS1F_6thread17LinearCombinationISI_Li1EffLNS1K_9ScaleType4KindE0ELNS_15FloatRoundStyleE2ESI_EENS1_15EpilogueDefaultEEEEEvvEEEEvNT_6ParamsE)
        /*0008*/ 	.word	0x000000a8


	//----- nvinfo : EIATTR_FRAME_SIZE
	.align		4
.L_15:
        /*000c*/ 	.byte	0x04, 0x11
        /*000e*/ 	.short	(.L_17 - .L_16)
	.align		4
.L_16:
        /*0010*/ 	.word	index@(_ZN7cutlass13device_kernelINS_4gemm6kernel13GemmUniversalIN4cute5tupleIJiiiiEEENS1_10collective13CollectiveMmaINS1_34MainloopSm90TmaGmmaWarpSpecializedILi5ENS5_IJNS4_1CILi1EEESB_SB_EEENS1_35KernelTmaWarpSpecializedCooperativeEEENS5_IJNSA_ILi256EEENSA_ILi64EEESG_EEENS_10bfloat16_tENS5_IJlSB_lEEESI_SJ_NS4_8TiledMMAINS4_8MMA_AtomIJNS4_4SM904GMMA27MMA_64x64x16_F32BF16BF16_SSILNSN_5MajorE0ELSP_0ELNSN_7ScaleInE1ELSQ_1EEEEEENS4_6LayoutINS5_IJNSA_ILi2EEESB_SB_EEENS5_IJSB_NSA_ILi0EEESW_EEEEENS5_IJNS4_10UnderscoreESZ_SZ_EEEEENS4_13SM90_TMA_LOADENS4_14ComposedLayoutINS4_7SwizzleILi3ELi4ELi3EEENS4_18smem_ptr_flag_bitsILi16EEENST_INS5_IJNSA_ILi8EEESG_EEENS5_IJSG_SB_EEEEEEEvNS4_8identityES12_S1C_vS1D_EENS_8epilogue10collective6detail29Sm90TmaWarpSpecializedAdapterINS1G_15DefaultEpilogueISI_SJ_SJ_NS1F_6thread17LinearCombinationISI_Li1EffLNS1K_9ScaleType4KindE0ELNS_15FloatRoundStyleE2ESI_EENS1_15EpilogueDefaultEEEEEvvEEEEvNT_6ParamsE)
        /*0014*/ 	.word	0x00000000


	//----- nvinfo : EIATTR_MIN_STACK_SIZE
	.align		4
.L_17:
        /*0018*/ 	.byte	0x04, 0x12
        /*001a*/ 	.short	(.L_19 - .L_18)
	.align		4
.L_18:
        /*001c*/ 	.word	index@(_ZN7cutlass13device_kernelINS_4gemm6kernel13GemmUniversalIN4cute5tupleIJiiiiEEENS1_10collective13CollectiveMmaINS1_34MainloopSm90TmaGmmaWarpSpecializedILi5ENS5_IJNS4_1CILi1EEESB_SB_EEENS1_35KernelTmaWarpSpecializedCooperativeEEENS5_IJNSA_ILi256EEENSA_ILi64EEESG_EEENS_10bfloat16_tENS5_IJlSB_lEEESI_SJ_NS4_8TiledMMAINS4_8MMA_AtomIJNS4_4SM904GMMA27MMA_64x64x16_F32BF16BF16_SSILNSN_5MajorE0ELSP_0ELNSN_7ScaleInE1ELSQ_1EEEEEENS4_6LayoutINS5_IJNSA_ILi2EEESB_SB_EEENS5_IJSB_NSA_ILi0EEESW_EEEEENS5_IJNS4_10UnderscoreESZ_SZ_EEEEENS4_13SM90_TMA_LOADENS4_14ComposedLayoutINS4_7SwizzleILi3ELi4ELi3EEENS4_18smem_ptr_flag_bitsILi16EEENST_INS5_IJNSA_ILi8EEESG_EEENS5_IJSG_SB_EEEEEEEvNS4_8identityES12_S1C_vS1D_EENS_8epilogue10collective6detail29Sm90TmaWarpSpecializedAdapterINS1G_15DefaultEpilogueISI_SJ_SJ_NS1F_6thread17LinearCombinationISI_Li1EffLNS1K_9ScaleType4KindE0ELNS_15FloatRoundStyleE2ESI_EENS1_15EpilogueDefaultEEEEEvvEEEEvNT_6ParamsE)
        /*0020*/ 	.word	0x00000000
.L_19:


//--------------------- .nv.compat                --------------------------
	.section	.nv.compat,"",@"SHT_CUDA_COMPAT_INFO"
	.align	4
        /*0000*/ 	.byte	0x02, 0x09, 0x01, 0x00, 0x02, 0x02, 0x04, 0x00, 0x02, 0x05, 0x05, 0x00, 0x03, 0x07, 0x01, 0x01
        /*0010*/ 	.byte	0x02, 0x03, 0x01, 0x00, 0x02, 0x06, 0x01, 0x00, 0x04, 0x0b, 0x08, 0x00, 0x00, 0x00, 0x00, 0x00
        /*0020*/ 	.byte	0x00, 0x00, 0x00, 0x00


//--------------------- .nv.info._ZN7cutlass13device_kernelINS_4gemm6kernel13GemmUniversalIN4cute5tupleIJiiiiEEENS1_10collective13CollectiveMmaINS1_34MainloopSm90TmaGmmaWarpSpecializedILi5ENS5_IJNS4_1CILi1EEESB_SB_EEENS1_35KernelTmaWarpSpecializedCooperativeEEENS5_IJNSA_ILi256EEENSA_ILi64EEESG_EEENS_10bfloat16_tENS5_IJlSB_lEEESI_SJ_NS4_8TiledMMAINS4_8MMA_AtomIJNS4_4SM904GMMA27MMA_64x64x16_F32BF16BF16_SSILNSN_5MajorE0ELSP_0ELNSN_7ScaleInE1ELSQ_1EEEEEENS4_6LayoutINS5_IJNSA_ILi2EEESB_SB_EEENS5_IJSB_NSA_ILi0EEESW_EEEEENS5_IJNS4_10UnderscoreESZ_SZ_EEEEENS4_13SM90_TMA_LOADENS4_14ComposedLayoutINS4_7SwizzleILi3ELi4ELi3EEENS4_18smem_ptr_flag_bitsILi16EEENST_INS5_IJNSA_ILi8EEESG_EEENS5_IJSG_SB_EEEEEEEvNS4_8identityES12_S1C_vS1D_EENS_8epilogue10collective6detail29Sm90TmaWarpSpecializedAdapterINS1G_15DefaultEpilogueISI_SJ_SJ_NS1F_6thread17LinearCombinationISI_Li1EffLNS1K_9ScaleType4KindE0ELNS_15FloatRoundStyleE2ESI_EENS1_15EpilogueDefaultEEEEEvvEEEEvNT_6ParamsE --------------------------
	.section	.nv.info._ZN7cutlass13device_kernelINS_4gemm6kernel13GemmUniversalIN4cute5tupleIJiiiiEEENS1_10collective13CollectiveMmaINS1_34MainloopSm90TmaGmmaWarpSpecializedILi5ENS5_IJNS4_1CILi1EEESB_SB_EEENS1_35KernelTmaWarpSpecializedCooperativeEEENS5_IJNSA_ILi256EEENSA_ILi64EEESG_EEENS_10bfloat16_tENS5_IJlSB_lEEESI_SJ_NS4_8TiledMMAINS4_8MMA_AtomIJNS4_4SM904GMMA27MMA_64x64x16_F32BF16BF16_SSILNSN_5MajorE0ELSP_0ELNSN_7ScaleInE1ELSQ_1EEEEEENS4_6LayoutINS5_IJNSA_ILi2EEESB_SB_EEENS5_IJSB_NSA_ILi0EEESW_EEEEENS5_IJNS4_10UnderscoreESZ_SZ_EEEEENS4_13SM90_TMA_LOADENS4_14ComposedLayoutINS4_7SwizzleILi3ELi4ELi3EEENS4_18smem_ptr_flag_bitsILi16EEENST_INS5_IJNSA_ILi8EEESG_EEENS5_IJSG_SB_EEEEEEEvNS4_8identityES12_S1C_vS1D_EENS_8epilogue10collective6detail29Sm90TmaWarpSpecializedAdapterINS1G_15DefaultEpilogueISI_SJ_SJ_NS1F_6thread17LinearCombinationISI_Li1EffLNS1K_9ScaleType4KindE0ELNS_15FloatRoundStyleE2ESI_EENS1_15EpilogueDefaultEEEEEvvEEEEvNT_6ParamsE,"",@"SHT_CUDA_INFO"
	.sectionflags	@""
	.align	4


	//----- nvinfo : EIATTR_CUDA_API_VERSION
	.align		4
        /*0000*/ 	.byte	0x04, 0x37
        /*0002*/ 	.short	(.L_21 - .L_20)
.L_20:
        /*0004*/ 	.word	0x00000082


	//----- nvinfo : EIATTR_KPARAM_INFO
	.align		4
.L_21:
        /*0008*/ 	.byte	0x04, 0x17
        /*000a*/ 	.short	(.L_23 - .L_22)
.L_22:
        /*000c*/ 	.word	0x00000000
        /*0010*/ 	.short	0x0000
        /*0012*/ 	.short	0x0070
        /*0014*/ 	.byte	0x00, 0xf0, 0x01, 0x10


	//----- nvinfo : EIATTR_SPARSE_MMA_MASK
	.align		4
.L_23:
        /*0018*/ 	.byte	0x03, 0x50
        /*001a*/ 	.short	0x0000


	//----- nvinfo : EIATTR_MAXREG_COUNT
	.align		4
        /*001c*/ 	.byte	0x03, 0x1b
        /*001e*/ 	.short	0x00a8


	//----- nvinfo : EIATTR_NUM_BARRIERS
	.align		4
        /*0020*/ 	.byte	0x02, 0x4c
        /*0022*/ 	.byte	0x01
	.zero		1


	//----- nvinfo : EIATTR_EXTERNS
	.align		4
        /*0024*/ 	.byte	0x04, 0x0f
        /*0026*/ 	.short	(.L_25 - .L_24)


	//   ....[0]....
	.align		4
.L_24:
        /*0028*/ 	.word	index@(__assertfail)


	//----- nvinfo : EIATTR_MERCURY_ISA_VERSION
	.align		4
.L_25:
        /*002c*/ 	.byte	0x03, 0x5f
        /*002e*/ 	.short	0x0101


	//----- nvinfo : EIATTR_INT_WARP_WIDE_INSTR_OFFSETS
	.align		4
        /*0030*/ 	.byte	0x04, 0x31
        /*0032*/ 	.short	(.L_27 - .L_26)


	//   ....[0]....
.L_26:
        /*0034*/ 	.word	0x000003a0


	//   ....[1]....
        /*0038*/ 	.word	0x000003b0


	//   ....[2]....
        /*003c*/ 	.word	0x000004f0


	//----- nvinfo : EIATTR_COOP_GROUP_MASK_REGIDS
	.align		4
.L_27:
        /*0040*/ 	.byte	0x04, 0x29
        /*0042*/ 	.short	(.L_29 - .L_28)


	//   ....[0]....
.L_28:
        /*0044*/ 	.word	0xffffffff


	//   ....[1]....
        /*0048*/ 	.word	0xffffffff


	//   ....[2]....
        /*004c*/ 	.word	0xffffffff


	//   ....[3]....
        /*0050*/ 	.word	0xffffffff


	//   ....[4]....
        /*0054*/ 	.word	0xffffffff


	//----- nvinfo : EIATTR_COOP_GROUP_INSTR_OFFSETS
	.align		4
.L_29:
        /*0058*/ 	.byte	0x04, 0x28
        /*005a*/ 	.short	(.L_31 - .L_30)


	//   ....[0]....
.L_30:
        /*005c*/ 	.word	0x00000060


	//   ....[1]....
        /*0060*/ 	.word	0x00000070


	//   ....[2]....
        /*0064*/ 	.word	0x00000130


	//   ....[3]....
        /*0068*/ 	.word	0x000002e0


	//   ....[4]....
        /*006c*/ 	.word	0x00000fa0


	//----- nvinfo : EIATTR_REG_RECONFIG
	.align		4
.L_31:
        /*0070*/ 	.byte	0x01, 0x54
	.zero		2


	//----- nvinfo : EIATTR_SYSCALL_OFFSETS
	.align		4
        /*0074*/ 	.byte	0x04, 0x46
        /*0076*/ 	.short	(.L_33 - .L_32)


	//   ....[0]....
.L_32:
        /*0078*/ 	.word	0x00001160


	//----- nvinfo : EIATTR_MBARRIER_INSTR_OFFSETS
	.align		4
.L_33:
        /*007c*/ 	.byte	0x04, 0x39
        /*007e*/ 	.short	(.L_35 - .L_34)


	//   ....[0]....
.L_34:
        /*0080*/ 	.word	0x00000230
        /*0084*/ 	.word	0x000000ff
        /*0088*/ 	.word	0x00000000
        /*008c*/ 	.short	0x0100
        /*008e*/ 	.byte	0x08
	.zero		1


	//   ....[1]....
        /*0090*/ 	.word	0x00000240
        /*0094*/ 	.word	0x000000ff
        /*0098*/ 	.word	0x00000028
        /*009c*/ 	.short	0x0100
        /*009e*/ 	.byte	0x08
	.zero		1


	//   ....[2]....
        /*00a0*/ 	.word	0x00000250
        /*00a4*/ 	.word	0x000000ff
        /*00a8*/ 	.word	0x00000008
        /*00ac*/ 	.short	0x0100
        /*00ae*/ 	.byte	0x08
	.zero		1


	//   ....[3]....
        /*00b0*/ 	.word	0x00000260
        /*00b4*/ 	.word	0x000000ff
        /*00b8*/ 	.word	0x00000030
        /*00bc*/ 	.short	0x0100
        /*00be*/ 	.byte	0x08
	.zero		1


	//   ....[4]....
        /*00c0*/ 	.word	0x00000270
        /*00c4*/ 	.word	0x000000ff
        /*00c8*/ 	.word	0x00000010
        /*00cc*/ 	.short	0x0100
        /*00ce*/ 	.byte	0x08
	.zero		1


	//   ....[5]....
        /*00d0*/ 	.word	0x00000280
        /*00d4*/ 	.word	0x000000ff
        /*00d8*/ 	.word	0x00000038
        /*00dc*/ 	.short	0x0100
        /*00de*/ 	.byte	0x08
	.zero		1


	//   ....[6]....
        /*00e0*/ 	.word	0x00000290
        /*00e4*/ 	.word	0x000000ff
        /*00e8*/ 	.word	0x00000018
        /*00ec*/ 	.short	0x0100
        /*00ee*/ 	.byte	0x08
	.zero		1


	//   ....[7]....
        /*00f0*/ 	.word	0x000002a0
        /*00f4*/ 	.word	0x000000ff
        /*00f8*/ 	.word	0x00000040
        /*00fc*/ 	.short	0x0100
        /*00fe*/ 	.byte	0x08
	.zero		1


	//   ....[8]....
        /*0100*/ 	.word	0x000002b0
        /*0104*/ 	.word	0x000000ff
        /*0108*/ 	.word	0x00000020
        /*010c*/ 	.short	0x0100
        /*010e*/ 	.byte	0x08
	.zero		1


	//   ....[9]....
        /*0110*/ 	.word	0x000002c0
        /*0114*/ 	.word	0x000000ff
        /*0118*/ 	.word	0x00000048
        /*011c*/ 	.short	0x0100
        /*011e*/ 	.byte	0x08
	.zero		1


	//   ....[10]....
        /*0120*/ 	.word	0x00000560
        /*0124*/ 	.word	0x000000ff
        /*0128*/ 	.word	0x00000060
        /*012c*/ 	.short	0x0100
        /*012e*/ 	.byte	0x06
	.zero		1


	//   ....[11]....
        /*0130*/ 	.word	0x000005c0
        /*0134*/ 	.word	0x000000ff
        /*0138*/ 	.word	0x00000068
        /*013c*/ 	.short	0x0100
        /*013e*/ 	.byte	0x06
	.zero		1


	//   ....[12]....
        /*0140*/ 	.word	0x000011e0
        /*0144*/ 	.word	0x00000003
        /*0148*/ 	.word	0x00000000
        /*014c*/ 	.short	0x010a
        /*014e*/ 	.byte	0x3f
	.zero		1


	//   ....[13]....
        /*0150*/ 	.word	0x00001220
        /*0154*/ 	.word	0x00000003
        /*0158*/ 	.word	0x00000000
        /*015c*/ 	.short	0x010a
        /*015e*/ 	.byte	0x3f
	.zero		1


	//   ....[14]....
        /*0160*/ 	.word	0x00001740
        /*0164*/ 	.word	0x000000ff
        /*0168*/ 	.word	0x00000000
        /*016c*/ 	.short	0x010a
        /*016e*/ 	.byte	0x08
	.zero		1


	//   ....[15]....
        /*0170*/ 	.word	0x00001780
        /*0174*/ 	.word	0x000000ff
        /*0178*/ 	.word	0x00000000
        /*017c*/ 	.short	0x010a
        /*017e*/ 	.byte	0x08
	.zero		1


	//   ....[16]....
        /*0180*/ 	.word	0x00001b60
        /*0184*/ 	.word	0x000000ff
        /*0188*/ 	.word	0x00000000
        /*018c*/ 	.short	0x0101
        /*018e*/ 	.byte	0x08
	.zero		1


	//   ....[17]....
        /*0190*/ 	.word	0x00001d60
        /*0194*/ 	.word	0x000000ff
        /*0198*/ 	.word	0x00000000
        /*019c*/ 	.short	0x0101
        /*019e*/ 	.byte	0x06
	.zero		1


	//   ....[18]....
        /*01a0*/ 	.word	0x00007e50
        /*01a4*/ 	.word	0x0000000e
        /*01a8*/ 	.word	0x00000028
        /*01ac*/ 	.short	0x010a
        /*01ae*/ 	.byte	0x3f
	.zero		1


	//   ....[19]....
        /*01b0*/ 	.word	0x000081d0
        /*01b4*/ 	.word	0x00000006
        /*01b8*/ 	.word	0x00000068
        /*01bc*/ 	.short	0x0101
        /*01be*/ 	.byte	0x3f
	.zero		1


	//   ....[20]....
        /*01c0*/ 	.word	0x00008900
        /*01c4*/ 	.word	0x00000007
        /*01c8*/ 	.word	0x00000000
        /*01cc*/ 	.short	0x010a
        /*01ce*/ 	.byte	0x3f
	.zero		1


	//   ....[21]....
        /*01d0*/ 	.word	0x00008980
        /*01d4*/ 	.word	0x00000009
        /*01d8*/ 	.word	0x00000000
        /*01dc*/ 	.short	0x010a
        /*01de*/ 	.byte	0x3f
	.zero		1


	//   ....[22]....
        /*01e0*/ 	.word	0x00008a10
        /*01e4*/ 	.word	0x00000006
        /*01e8*/ 	.word	0x00000000
        /*01ec*/ 	.short	0x010a
        /*01ee*/ 	.byte	0x3f
	.zero		1


	//   ....[23]....
        /*01f0*/ 	.word	0x00008aa0
        /*01f4*/ 	.word	0x00000009
        /*01f8*/ 	.word	0x00000000
        /*01fc*/ 	.short	0x010a
        /*01fe*/ 	.byte	0x3f
	.zero		1


	//   ....[24]....
        /*0200*/ 	.word	0x00008b30
        /*0204*/ 	.word	0x00000003
        /*0208*/ 	.word	0x00000000
        /*020c*/ 	.short	0x010a
        /*020e*/ 	.byte	0x3f
	.zero		1


	//   ....[25]....
        /*0210*/ 	.word	0x00008b90
        /*0214*/ 	.word	0x00000003
        /*0218*/ 	.word	0x00000000
        /*021c*/ 	.short	0x010a
        /*021e*/ 	.byte	0x3f
	.zero		1


	//   ....[26]....
        /*0220*/ 	.word	0x00008bf0
        /*0224*/ 	.word	0x00000004
        /*0228*/ 	.word	0x00000000
        /*022c*/ 	.short	0x010a
        /*022e*/ 	.byte	0x3f
	.zero		1


	//   ....[27]....
        /*0230*/ 	.word	0x00008cc0
        /*0234*/ 	.word	0x0000000e
        /*0238*/ 	.word	0x00000028
        /*023c*/ 	.short	0x010a
        /*023e*/ 	.byte	0x3f
	.zero		1


	//   ....[28]....
        /*0240*/ 	.word	0x00008d90
        /*0244*/ 	.word	0x00000007
        /*0248*/ 	.word	0x00000000
        /*024c*/ 	.short	0x010a
        /*024e*/ 	.byte	0x3f
	.zero		1


	//   ....[29]....
        /*0250*/ 	.word	0x00008de0
        /*0254*/ 	.word	0x00000009
        /*0258*/ 	.word	0x00000000
        /*025c*/ 	.short	0x010a
        /*025e*/ 	.byte	0x3f
	.zero		1


	//   ....[30]....
        /*0260*/ 	.word	0x00008e30
        /*0264*/ 	.word	0x00000006
        /*0268*/ 	.word	0x00000000
        /*026c*/ 	.short	0x010a
        /*026e*/ 	.byte	0x3f
	.zero		1


	//   ....[31]....
        /*0270*/ 	.word	0x00008e80
        /*0274*/ 	.word	0x00000009
        /*0278*/ 	.word	0x00000000
        /*027c*/ 	.short	0x010a
        /*027e*/ 	.byte	0x3f
	.zero		1


	//----- nvinfo : EIATTR_NUM_MBARRIERS
	.align		4
.L_35:
        /*0280*/ 	.byte	0x03, 0x38
        /*0282*/ 	.short	0x000c


	//----- nvinfo : EIATTR_EXIT_INSTR_OFFSETS
	.align		4
        /*0284*/ 	.byte	0x04, 0x1c
        /*0286*/ 	.short	(.L_37 - .L_36)


	//   ....[0]....
.L_36:
        /*0288*/ 	.word	0x00000610


	//   ....[1]....
        /*028c*/ 	.word	0x00000ed0


	//   ....[2]....
        /*0290*/ 	.word	0x000074c0


	//   ....[3]....
        /*0294*/ 	.word	0x00007af0


	//   ....[4]....
        /*0298*/ 	.word	0x00008b80


	//----- nvinfo : EIATTR_MAX_THREADS
	.align		4
.L_37:
        /*029c*/ 	.byte	0x04, 0x05
        /*029e*/ 	.short	(.L_39 - .L_38)
.L_38:
        /*02a0*/ 	.word	0x00000180
        /*02a4*/ 	.word	0x00000001
        /*02a8*/ 	.word	0x00000001


	//----- nvinfo : EIATTR_CRS_STACK_SIZE
	.align		4
.L_39:
        /*02ac*/ 	.byte	0x04, 0x1e
        /*02ae*/ 	.short	(.L_41 - .L_40)
.L_40:
        /*02b0*/ 	.word	0x00000000


	//----- nvinfo : EIATTR_CBANK_PARAM_SIZE
	.align		4
.L_41:
        /*02b4*/ 	.byte	0x03, 0x19
        /*02b6*/ 	.short	0x0470


	//----- nvinfo : EIATTR_PARAM_CBANK
	.align		4
        /*02b8*/ 	.byte	0x04, 0x0a
        /*02ba*/ 	.short	(.L_43 - .L_42)
	.align		4
.L_42:
        /*02bc*/ 	.word	index@(.nv.constant0._ZN7cutlass13device_kernelINS_4gemm6kernel13GemmUniversalIN4cute5tupleIJiiiiEEENS1_10collective13CollectiveMmaINS1_34MainloopSm90TmaGmmaWarpSpecializedILi5ENS5_IJNS4_1CILi1EEESB_SB_EEENS1_35KernelTmaWarpSpecializedCooperativeEEENS5_IJNSA_ILi256EEENSA_ILi64EEESG_EEENS_10bfloat16_tENS5_IJlSB_lEEESI_SJ_NS4_8TiledMMAINS4_8MMA_AtomIJNS4_4SM904GMMA27MMA_64x64x16_F32BF16BF16_SSILNSN_5MajorE0ELSP_0ELNSN_7ScaleInE1ELSQ_1EEEEEENS4_6LayoutINS5_IJNSA_ILi2EEESB_SB_EEENS5_IJSB_NSA_ILi0EEESW_EEEEENS5_IJNS4_10UnderscoreESZ_SZ_EEEEENS4_13SM90_TMA_LOADENS4_14ComposedLayoutINS4_7SwizzleILi3ELi4ELi3EEENS4_18smem_ptr_flag_bitsILi16EEENST_INS5_IJNSA_ILi8EEESG_EEENS5_IJSG_SB_EEEEEEEvNS4_8identityES12_S1C_vS1D_EENS_8epilogue10collective6detail29Sm90TmaWarpSpecializedAdapterINS1G_15DefaultEpilogueISI_SJ_SJ_NS1F_6thread17LinearCombinationISI_Li1EffLNS1K_9ScaleType4KindE0ELNS_15FloatRoundStyleE2ESI_EENS1_15EpilogueDefaultEEEEEvvEEEEvNT_6ParamsE)
        /*02c0*/ 	.short	0x0210
        /*02c2*/ 	.short	0x0470


	//----- nvinfo : EIATTR_SW_WAR
	.align		4
.L_43:
        /*02c4*/ 	.byte	0x04, 0x36
        /*02c6*/ 	.short	(.L_45 - .L_44)
.L_44:
        /*02c8*/ 	.word	0x00000008
.L_45:


//--------------------- .nv.callgraph             --------------------------
	.section	.nv.callgraph,"",@"SHT_CUDA_CALLGRAPH"
	.align	4
	.sectionentsize	8
	.align		4
        /*0000*/ 	.word	0x00000000
	.align		4
        /*0004*/ 	.word	0xffffffff
	.align		4
        /*0008*/ 	.word	index@(_ZN7cutlass13device_kernelINS_4gemm6kernel13GemmUniversalIN4cute5tupleIJiiiiEEENS1_10collective13CollectiveMmaINS1_34MainloopSm90TmaGmmaWarpSpecializedILi5ENS5_IJNS4_1CILi1EEESB_SB_EEENS1_35KernelTmaWarpSpecializedCooperativeEEENS5_IJNSA_ILi256EEENSA_ILi64EEESG_EEENS_10bfloat16_tENS5_IJlSB_lEEESI_SJ_NS4_8TiledMMAINS4_8MMA_AtomIJNS4_4SM904GMMA27MMA_64x64x16_F32BF16BF16_SSILNSN_5MajorE0ELSP_0ELNSN_7ScaleInE1ELSQ_1EEEEEENS4_6LayoutINS5_IJNSA_ILi2EEESB_SB_EEENS5_IJSB_NSA_ILi0EEESW_EEEEENS5_IJNS4_10UnderscoreESZ_SZ_EEEEENS4_13SM90_TMA_LOADENS4_14ComposedLayoutINS4_7SwizzleILi3ELi4ELi3EEENS4_18smem_ptr_flag_bitsILi16EEENST_INS5_IJNSA_ILi8EEESG_EEENS5_IJSG_SB_EEEEEEEvNS4_8identityES12_S1C_vS1D_EENS_8epilogue10collective6detail29Sm90TmaWarpSpecializedAdapterINS1G_15DefaultEpilogueISI_SJ_SJ_NS1F_6thread17LinearCombinationISI_Li1EffLNS1K_9ScaleType4KindE0ELNS_15FloatRoundStyleE2ESI_EENS1_15EpilogueDefaultEEEEEvvEEEEvNT_6ParamsE)
	.align		4
        /*000c*/ 	.word	index@(__assertfail)
	.align		4
        /*0010*/ 	.word	0x00000000
	.align		4
        /*0014*/ 	.word	0xfffffffe
	.align		4
        /*0018*/ 	.word	0x00000000
	.align		4
        /*001c*/ 	.word	0xfffffffd
	.align		4
        /*0020*/ 	.word	0x00000000
	.align		4
        /*0024*/ 	.word	0xfffffffc


//--------------------- .nv.constant4             --------------------------
	.section	.nv.constant4,"a",@progbits
	.align	8
	.align		8
.nv.constant4:
        /*0000*/ 	.dword	__assertfail
	.align		8
        /*0008*/ 	.dword	__unnamed_1
	.align		8
        /*0010*/ 	.dword	_ZN40_INTERNAL_a79f8993_4_k_cu_19f79b16_291534cuda3std3__45__cpo5beginE
	.align		8
        /*0018*/ 	.dword	_ZN40_INTERNAL_a79f8993_4_k_cu_19f79b16_291534cuda3std3__45__cpo3endE
	.align		8
        /*0020*/ 	.dword	_ZN40_INTERNAL_a79f8993_4_k_cu_19f79b16_291534cuda3std3__45__cpo6cbeginE
	.align		8
        /*0028*/ 	.dword	_ZN40_INTERNAL_a79f8993_4_k_cu_19f79b16_291534cuda3std3__45__cpo4cendE
	.align		8
        /*0030*/ 	.dword	_ZN40_INTERNAL_a79f8993_4_k_cu_19f79b16_291534cuda3std3__442_GLOBAL__N__a79f8993_4_k_cu_19f79b16_291536ignoreE
	.align		8
        /*0038*/ 	.dword	_ZN40_INTERNAL_a79f8993_4_k_cu_19f79b16_291534cuda3std3__419piecewise_constructE
	.align		8
        /*0040*/ 	.dword	_ZN40_INTERNAL_a79f8993_4_k_cu_19f79b16_291534cuda3std3__48in_placeE
	.align		8
        /*0048*/ 	.dword	_ZN40_INTERNAL_a79f8993_4_k_cu_19f79b16_291534cuda3std6ranges3__45__cpo4swapE
	.align		8
        /*0050*/ 	.dword	_ZN40_INTERNAL_a79f8993_4_k_cu_19f79b16_291534cuda3std6ranges3__45__cpo9iter_moveE
	.align		8
        /*0058*/ 	.dword	_ZN40_INTERNAL_a79f8993_4_k_cu_19f79b16_291534cute7productE
	.align		8
        /*0060*/ 	.dword	_ZN40_INTERNAL_a79f8993_4_k_cu_19f79b16_291534cute1_E
	.align		8
        /*0068*/ 	.dword	$str$22
	.align		8
        /*0070*/ 	.dword	$str$23


//--------------------- .text._ZN7cutlass13device_kernelINS_4gemm6kernel13GemmUniversalIN4cute5tupleIJiiiiEEENS1_10collective13CollectiveMmaINS1_34MainloopSm90TmaGmmaWarpSpecializedILi5ENS5_IJNS4_1CILi1EEESB_SB_EEENS1_35KernelTmaWarpSpecializedCooperativeEEENS5_IJNSA_ILi256EEENSA_ILi64EEESG_EEENS_10bfloat16_tENS5_IJlSB_lEEESI_SJ_NS4_8TiledMMAINS4_8MMA_AtomIJNS4_4SM904GMMA27MMA_64x64x16_F32BF16BF16_SSILNSN_5MajorE0ELSP_0ELNSN_7ScaleInE1ELSQ_1EEEEEENS4_6LayoutINS5_IJNSA_ILi2EEESB_SB_EEENS5_IJSB_NSA_ILi0EEESW_EEEEENS5_IJNS4_10UnderscoreESZ_SZ_EEEEENS4_13SM90_TMA_LOADENS4_14ComposedLayoutINS4_7SwizzleILi3ELi4ELi3EEENS4_18smem_ptr_flag_bitsILi16EEENST_INS5_IJNSA_ILi8EEESG_EEENS5_IJSG_SB_EEEEEEEvNS4_8identityES12_S1C_vS1D_EENS_8epilogue10collective6detail29Sm90TmaWarpSpecializedAdapterINS1G_15DefaultEpilogueISI_SJ_SJ_NS1F_6thread17LinearCombinationISI_Li1EffLNS1K_9ScaleType4KindE0ELNS_15FloatRoundStyleE2ESI_EENS1_15EpilogueDefaultEEEEEvvEEEEvNT_6ParamsE --------------------------
	.section	.text._ZN7cutlass13device_kernelINS_4gemm6kernel13GemmUniversalIN4cute5tupleIJiiiiEEENS1_10collective13CollectiveMmaINS1_34MainloopSm90TmaGmmaWarpSpecializedILi5ENS5_IJNS4_1CILi1EEESB_SB_EEENS1_35KernelTmaWarpSpecializedCooperativeEEENS5_IJNSA_ILi256EEENSA_ILi64EEESG_EEENS_10bfloat16_tENS5_IJlSB_lEEESI_SJ_NS4_8TiledMMAINS4_8MMA_AtomIJNS4_4SM904GMMA27MMA_64x64x16_F32BF16BF16_SSILNSN_5MajorE0ELSP_0ELNSN_7ScaleInE1ELSQ_1EEEEEENS4_6LayoutINS5_IJNSA_ILi2EEESB_SB_EEENS5_IJSB_NSA_ILi0EEESW_EEEEENS5_IJNS4_10UnderscoreESZ_SZ_EEEEENS4_13SM90_TMA_LOADENS4_14ComposedLayoutINS4_7SwizzleILi3ELi4ELi3EEENS4_18smem_ptr_flag_bitsILi16EEENST_INS5_IJNSA_ILi8EEESG_EEENS5_IJSG_SB_EEEEEEEvNS4_8identityES12_S1C_vS1D_EENS_8epilogue10collective6detail29Sm90TmaWarpSpecializedAdapterINS1G_15DefaultEpilogueISI_SJ_SJ_NS1F_6thread17LinearCombinationISI_Li1EffLNS1K_9ScaleType4KindE0ELNS_15FloatRoundStyleE2ESI_EENS1_15EpilogueDefaultEEEEEvvEEEEvNT_6ParamsE,"ax",@progbits
	.align	128
.text._ZN7cutlass13device_kernelINS_4gemm6kernel13GemmUniversalIN4cute5tupleIJiiiiEEENS1_10collective13CollectiveMmaINS1_34MainloopSm90TmaGmmaWarpSpecializedILi5ENS5_IJNS4_1CILi1EEESB_SB_EEENS1_35KernelTmaWarpSpecializedCooperativeEEENS5_IJNSA_ILi256EEENSA_ILi64EEESG_EEENS_10bfloat16_tENS5_IJlSB_lEEESI_SJ_NS4_8TiledMMAINS4_8MMA_AtomIJNS4_4SM904GMMA27MMA_64x64x16_F32BF16BF16_SSILNSN_5MajorE0ELSP_0ELNSN_7ScaleInE1ELSQ_1EEEEEENS4_6LayoutINS5_IJNSA_ILi2EEESB_SB_EEENS5_IJSB_NSA_ILi0EEESW_EEEEENS5_IJNS4_10UnderscoreESZ_SZ_EEEEENS4_13SM90_TMA_LOADENS4_14ComposedLayoutINS4_7SwizzleILi3ELi4ELi3EEENS4_18smem_ptr_flag_bitsILi16EEENST_INS5_IJNSA_ILi8EEESG_EEENS5_IJSG_SB_EEEEEEEvNS4_8identityES12_S1C_vS1D_EENS_8epilogue10collective6detail29Sm90TmaWarpSpecializedAdapterINS1G_15DefaultEpilogueISI_SJ_SJ_NS1F_6thread17LinearCombinationISI_Li1EffLNS1K_9ScaleType4KindE0ELNS_15FloatRoundStyleE2ESI_EENS1_15EpilogueDefaultEEEEEvvEEEEvNT_6ParamsE:
        .type           _ZN7cutlass13device_kernelINS_4gemm6kernel13GemmUniversalIN4cute5tupleIJiiiiEEENS1_10collective13CollectiveMmaINS1_34MainloopSm90TmaGmmaWarpSpecializedILi5ENS5_IJNS4_1CILi1EEESB_SB_EEENS1_35KernelTmaWarpSpecializedCooperativeEEENS5_IJNSA_ILi256EEENSA_ILi64EEESG_EEENS_10bfloat16_tENS5_IJlSB_lEEESI_SJ_NS4_8TiledMMAINS4_8MMA_AtomIJNS4_4SM904GMMA27MMA_64x64x16_F32BF16BF16_SSILNSN_5MajorE0ELSP_0ELNSN_7ScaleInE1ELSQ_1EEEEEENS4_6LayoutINS5_IJNSA_ILi2EEESB_SB_EEENS5_IJSB_NSA_ILi0EEESW_EEEEENS5_IJNS4_10UnderscoreESZ_SZ_EEEEENS4_13SM90_TMA_LOADENS4_14ComposedLayoutINS4_7SwizzleILi3ELi4ELi3EEENS4_18smem_ptr_flag_bitsILi16EEENST_INS5_IJNSA_ILi8EEESG_EEENS5_IJSG_SB_EEEEEEEvNS4_8identityES12_S1C_vS1D_EENS_8epilogue10collective6detail29Sm90TmaWarpSpecializedAdapterINS1G_15DefaultEpilogueISI_SJ_SJ_NS1F_6thread17LinearCombinationISI_Li1EffLNS1K_9ScaleType4KindE0ELNS_15FloatRoundStyleE2ESI_EENS1_15EpilogueDefaultEEEEEvvEEEEvNT_6ParamsE,@function
        .size           _ZN7cutlass13device_kernelINS_4gemm6kernel13GemmUniversalIN4cute5tupleIJiiiiEEENS1_10collective13CollectiveMmaINS1_34MainloopSm90TmaGmmaWarpSpecializedILi5ENS5_IJNS4_1CILi1EEESB_SB_EEENS1_35KernelTmaWarpSpecializedCooperativeEEENS5_IJNSA_ILi256EEENSA_ILi64EEESG_EEENS_10bfloat16_tENS5_IJlSB_lEEESI_SJ_NS4_8TiledMMAINS4_8MMA_AtomIJNS4_4SM904GMMA27MMA_64x64x16_F32BF16BF16_SSILNSN_5MajorE0ELSP_0ELNSN_7ScaleInE1ELSQ_1EEEEEENS4_6LayoutINS5_IJNSA_ILi2EEESB_SB_EEENS5_IJSB_NSA_ILi0EEESW_EEEEENS5_IJNS4_10UnderscoreESZ_SZ_EEEEENS4_13SM90_TMA_LOADENS4_14ComposedLayoutINS4_7SwizzleILi3ELi4ELi3EEENS4_18smem_ptr_flag_bitsILi16EEENST_INS5_IJNSA_ILi8EEESG_EEENS5_IJSG_SB_EEEEEEEvNS4_8identityES12_S1C_vS1D_EENS_8epilogue10collective6detail29Sm90TmaWarpSpecializedAdapterINS1G_15DefaultEpilogueISI_SJ_SJ_NS1F_6thread17LinearCombinationISI_Li1EffLNS1K_9ScaleType4KindE0ELNS_15FloatRoundStyleE2ESI_EENS1_15EpilogueDefaultEEEEEvvEEEEvNT_6ParamsE,(.L_x_194 - _ZN7cutlass13device_kernelINS_4gemm6kernel13GemmUniversalIN4cute5tupleIJiiiiEEENS1_10collective13CollectiveMmaINS1_34MainloopSm90TmaGmmaWarpSpecializedILi5ENS5_IJNS4_1CILi1EEESB_SB_EEENS1_35KernelTmaWarpSpecializedCooperativeEEENS5_IJNSA_ILi256EEENSA_ILi64EEESG_EEENS_10bfloat16_tENS5_IJlSB_lEEESI_SJ_NS4_8TiledMMAINS4_8MMA_AtomIJNS4_4SM904GMMA27MMA_64x64x16_F32BF16BF16_SSILNSN_5MajorE0ELSP_0ELNSN_7ScaleInE1ELSQ_1EEEEEENS4_6LayoutINS5_IJNSA_ILi2EEESB_SB_EEENS5_IJSB_NSA_ILi0EEESW_EEEEENS5_IJNS4_10UnderscoreESZ_SZ_EEEEENS4_13SM90_TMA_LOADENS4_14ComposedLayoutINS4_7SwizzleILi3ELi4ELi3EEENS4_18smem_ptr_flag_bitsILi16EEENST_INS5_IJNSA_ILi8EEESG_EEENS5_IJSG_SB_EEEEEEEvNS4_8identityES12_S1C_vS1D_EENS_8epilogue10collective6detail29Sm90TmaWarpSpecializedAdapterINS1G_15DefaultEpilogueISI_SJ_SJ_NS1F_6thread17LinearCombinationISI_Li1EffLNS1K_9ScaleType4KindE0ELNS_15FloatRoundStyleE2ESI_EENS1_15EpilogueDefaultEEEEEvvEEEEvNT_6ParamsE)
        .other          _ZN7cutlass13device_kernelINS_4gemm6kernel13GemmUniversalIN4cute5tupleIJiiiiEEENS1_10collective13CollectiveMmaINS1_34MainloopSm90TmaGmmaWarpSpecializedILi5ENS5_IJNS4_1CILi1EEESB_SB_EEENS1_35KernelTmaWarpSpecializedCooperativeEEENS5_IJNSA_ILi256EEENSA_ILi64EEESG_EEENS_10bfloat16_tENS5_IJlSB_lEEESI_SJ_NS4_8TiledMMAINS4_8MMA_AtomIJNS4_4SM904GMMA27MMA_64x64x16_F32BF16BF16_SSILNSN_5MajorE0ELSP_0ELNSN_7ScaleInE1ELSQ_1EEEEEENS4_6LayoutINS5_IJNSA_ILi2EEESB_SB_EEENS5_IJSB_NSA_ILi0EEESW_EEEEENS5_IJNS4_10UnderscoreESZ_SZ_EEEEENS4_13SM90_TMA_LOADENS4_14ComposedLayoutINS4_7SwizzleILi3ELi4ELi3EEENS4_18smem_ptr_flag_bitsILi16EEENST_INS5_IJNSA_ILi8EEESG_EEENS5_IJSG_SB_EEEEEEEvNS4_8identityES12_S1C_vS1D_EENS_8epilogue10collective6detail29Sm90TmaWarpSpecializedAdapterINS1G_15DefaultEpilogueISI_SJ_SJ_NS1F_6thread17LinearCombinationISI_Li1EffLNS1K_9ScaleType4KindE0ELNS_15FloatRoundStyleE2ESI_EENS1_15EpilogueDefaultEEEEEvvEEEEvNT_6ParamsE,@"STO_CUDA_ENTRY STV_DEFAULT"
_ZN7cutlass13device_kernelINS_4gemm6kernel13GemmUniversalIN4cute5tupleIJiiiiEEENS1_10collective13CollectiveMmaINS1_34MainloopSm90TmaGmmaWarpSpecializedILi5ENS5_IJNS4_1CILi1EEESB_SB_EEENS1_35KernelTmaWarpSpecializedCooperativeEEENS5_IJNSA_ILi256EEENSA_ILi64EEESG_EEENS_10bfloat16_tENS5_IJlSB_lEEESI_SJ_NS4_8TiledMMAINS4_8MMA_AtomIJNS4_4SM904GMMA27MMA_64x64x16_F32BF16BF16_SSILNSN_5MajorE0ELSP_0ELNSN_7ScaleInE1ELSQ_1EEEEEENS4_6LayoutINS5_IJNSA_ILi2EEESB_SB_EEENS5_IJSB_NSA_ILi0EEESW_EEEEENS5_IJNS4_10UnderscoreESZ_SZ_EEEEENS4_13SM90_TMA_LOADENS4_14ComposedLayoutINS4_7SwizzleILi3ELi4ELi3EEENS4_18smem_ptr_flag_bitsILi16EEENST_INS5_IJNSA_ILi8EEESG_EEENS5_IJSG_SB_EEEEEEEvNS4_8identityES12_S1C_vS1D_EENS_8epilogue10collective6detail29Sm90TmaWarpSpecializedAdapterINS1G_15DefaultEpilogueISI_SJ_SJ_NS1F_6thread17LinearCombinationISI_Li1EffLNS1K_9ScaleType4KindE0ELNS_15FloatRoundStyleE2ESI_EENS1_15EpilogueDefaultEEEEEvvEEEEvNT_6ParamsE:
[----:B------:R-:W0:Y:S01]  /*0000*/  LDC R1, c[0x0][0x28] ;  /* 0x00000a00ff017b82 */ /* 0x000e220000000800 */
[----:B------:R-:W1:Y:S01]  /*0010*/  S2R R18, SR_TID.X ;  /* 0x0000000000127919 */ /* 0x000e620000002100 */
[----:B------:R-:W-:Y:S01]  /*0020*/  ELECT P0, URZ, PT ;  /* 0x00000000003f782f */ /* 0x000fe20003800000 */
[----:B------:R-:W-:Y:S01]  /*0030*/  BSSY B0, `(.L_x_0) ;  /* 0x000000f000007945 */ /* 0x000fe20003800000 */
[--C-:B-1----:R-:W-:Y:S02]  /*0040*/  SHF.R.U32.HI R0, RZ, 0x5, R18.reuse ;  /* 0x00000005ff007819 */ /* 0x102fe40000011612 */
[----:B------:R-:W-:-:S03]  /*0050*/  SHF.R.U32.HI R22, RZ, 0x7, R18 ;  /* 0x00000007ff167819 */ /* 0x000fc60000011612 */
[----:B------:R-:W1:Y:S04]  /*0060*/  SHFL.IDX PT, R5, R0, RZ, 0x1f ;  /* 0x00001fff00057589 */ /* 0x000e6800000e0000 */
[----:B------:R2:W3:Y:S01]  /*0070*/  SHFL.IDX PT, R8, R22, RZ, 0x1f ;  /* 0x00001fff16087589 */ /* 0x0004e200000e0000 */
[----:B-1----:R-:W-:-:S13]  /*0080*/  ISETP.NE.OR P0, PT, R5, RZ, !P0 ;  /* 0x000000ff0500720c */ /* 0x002fda0004705670 */
[----:B0-23--:R-:W-:Y:S05]  /*0090*/  @P0 BRA `(.L_x_1) ;  /* 0x0000000000200947 */ /* 0x00dfea0003800000 */
[----:B------:R-:W-:Y:S02]  /*00a0*/  ULDC.64 UR4, c[0x0][0x198] ;  /* 0x0000660000047ab9 */ /* 0x000fe40000000a00 */
[----:B------:R-:W-:Y:S02]  /*00b0*/  UIADD3 UR6, UP0, UR4, 0xf0, URZ ;  /* 0x000000f004067890 */ /* 0x000fe4000ff1e03f */
[----:B------:R-:W-:Y:S02]  /*00c0*/  UIADD3 UR4, UP1, UR4, 0x1f0, URZ ;  /* 0x000001f004047890 */ /* 0x000fe4000ff3e03f */
[----:B------:R-:W-:Y:S02]  /*00d0*/  UIADD3.X UR7, URZ, UR5, URZ, UP0, !UPT ;  /* 0x000000053f077290 */ /* 0x000fe400087fe43f */
[----:B------:R-:W-:-:S07]  /*00e0*/  UIADD3.X UR5, URZ, UR5, URZ, UP1, !UPT ;  /* 0x000000053f057290 */ /* 0x000fce0008ffe43f */
[----:B------:R0:W-:Y:S02]  /*00f0*/  UTMACCTL.PF [UR6] ;  /* 0x00000000060079b9 */ /* 0x0001e40008040000 */
[----:B------:R0:W-:Y:S02]  /*0100*/  UTMACCTL.PF [UR4] ;  /* 0x00000000040079b9 */ /* 0x0001e40008040000 */
[----:B0-----:R-:W-:Y:S01]  /*0110*/  NOP ;  /* 0x0000000000007918 */ /* 0x001fe20000000000 */
.L_x_1:
[----:B------:R-:W-:Y:S05]  /*0120*/  BSYNC B0 ;  /* 0x0000000000007941 */ /* 0x000fea0003800000 */
.L_x_0:
[----:B------:R-:W0:Y:S02]  /*0130*/  SHFL.IDX PT, R2, R0, RZ, 0x1f ;  /* 0x00001fff00027589 */ /* 0x000e2400000e0000 */
[----:B0-----:R-:W-:-:S13]  /*0140*/  ISETP.NE.AND P0, PT, R2, RZ, PT ;  /* 0x000000ff0200720c */ /* 0x001fda0003f05270 */
[----:B------:R-:W-:Y:S05]  /*0150*/  @P0 BRA `(.L_x_2) ;  /* 0x0000000000600947 */ /* 0x000fea0003800000 */
[----:B------:R-:W0:Y:S01]  /*0160*/  S2UR UR8, SR_CgaCtaId ;  /* 0x00000000000879c3 */ /* 0x000e220000008800 */
[----:B------:R-:W-:Y:S01]  /*0170*/  UMOV UR4, 0x400 ;  /* 0x0000040000047882 */ /* 0x000fe20000000000 */
[----:B------:R-:W-:Y:S01]  /*0180*/  UMOV UR5, 0x1 ;  /* 0x0000000100057882 */ /* 0x000fe20000000000 */
[----:B------:R-:W-:Y:S01]  /*0190*/  UMOV UR6, 0x100 ;  /* 0x0000010000067882 */ /* 0x000fe20000000000 */
[----:B------:R-:W-:Y:S01]  /*01a0*/  ELECT P0, URZ, PT ;  /* 0x00000000003f782f */ /* 0x000fe20003800000 */
[----:B------:R-:W-:-:S04]  /*01b0*/  UIADD3 UR6, -UR6, 0x100000, URZ ;  /* 0x0010000006067890 */ /* 0x000fc8000fffe13f */
[----:B------:R-:W-:Y:S02]  /*01c0*/  USHF.L.U32 UR7, UR6, 0xb, URZ ;  /* 0x0000000b06077899 */ /* 0x000fe4000800063f */
[----:B------:R-:W-:Y:S02]  /*01d0*/  USHF.L.U32 UR6, UR6, 0x1, URZ ;  /* 0x0000000106067899 */ /* 0x000fe4000800063f */
[----:B0-----:R-:W-:Y:S02]  /*01e0*/  ULEA UR8, UR8, UR4, 0x18 ;  /* 0x0000000408087291 */ /* 0x001fe4000f8ec03f */
[----:B------:R-:W-:-:S04]  /*01f0*/  UIADD3 UR4, -UR5, 0x100000, URZ ;  /* 0x0010000005047890 */ /* 0x000fc8000fffe13f */
[----:B------:R-:W-:Y:S02]  /*0200*/  USHF.L.U32 UR5, UR4, 0xb, URZ ;  /* 0x0000000b04057899 */ /* 0x000fe4000800063f */
[----:B------:R-:W-:Y:S01]  /*0210*/  USHF.L.U32 UR4, UR4, 0x1, URZ ;  /* 0x0000000104047899 */ /* 0x000fe2000800063f */
[----:B------:R-:W0:Y:S11]  /*0220*/  FENCE.VIEW.ASYNC.S ;  /* 0x00000000000073c6 */ /* 0x000e360000000000 */
[----:B0-----:R0:W1:Y:S01]  /*0230*/  SYNCS.EXCH.64 URZ, [UR8], UR4 ;  /* 0x00000004083f75b2 */ /* 0x0010620008000100 */
[----:B------:R0:W2:Y:S01]  /*0240*/  SYNCS.EXCH.64 URZ, [UR8+0x28], UR6 ;  /* 0x00002806083f75b2 */ /* 0x0000a20008000100 */
[----:B------:R0:W3:Y:S01]  /*0250*/  SYNCS.EXCH.64 URZ, [UR8+0x8], UR4 ;  /* 0x00000804083f75b2 */ /* 0x0000e20008000100 */
[----:B------:R0:W4:Y:S01]  /*0260*/  SYNCS.EXCH.64 URZ, [UR8+0x30], UR6 ;  /* 0x00003006083f75b2 */ /* 0x0001220008000100 */
[----:B------:R0:W0:Y:S01]  /*0270*/  SYNCS.EXCH.64 URZ, [UR8+0x10], UR4 ;  /* 0x00001004083f75b2 */ /* 0x0000220008000100 */
[----:B------:R0:W0:Y:S01]  /*0280*/  SYNCS.EXCH.64 URZ, [UR8+0x38], UR6 ;  /* 0x00003806083f75b2 */ /* 0x0000220008000100 */
[----:B------:R0:W0:Y:S01]  /*0290*/  SYNCS.EXCH.64 URZ, [UR8+0x18], UR4 ;  /* 0x00001804083f75b2 */ /* 0x0000220008000100 */
[----:B------:R0:W0:Y:S01]  /*02a0*/  SYNCS.EXCH.64 URZ, [UR8+0x40], UR6 ;  /* 0x00004006083f75b2 */ /* 0x0000220008000100 */
[----:B------:R0:W0:Y:S01]  /*02b0*/  SYNCS.EXCH.64 URZ, [UR8+0x20], UR4 ;  /* 0x00002004083f75b2 */ /* 0x0000220008000100 */
[----:B------:R0:W0:Y:S01]  /*02c0*/  SYNCS.EXCH.64 URZ, [UR8+0x48], UR6 ;  /* 0x00004806083f75b2 */ /* 0x0000220008000100 */
[----:B------:R-:W-:Y:S01]  /*02d0*/  NOP ;  /* 0x0000000000007918 */ /* 0x000fe20000000000 */
.L_x_2:
[----:B------:R-:W5:Y:S01]  /*02e0*/  SHFL.IDX PT, R0, R0, RZ, 0x1f ;  /* 0x00001fff00007589 */ /* 0x000f6200000e0000 */
[----:B------:R-:W1:Y:S01]  /*02f0*/  LDC R2, c[0x0][0x65c] ;  /* 0x00019700ff027b82 */ /* 0x000e620000000800 */
[----:B------:R-:W-:Y:S02]  /*0300*/  ELECT P0, URZ, PT ;  /* 0x00000000003f782f */ /* 0x000fe40003800000 */
[----:B------:R-:W-:Y:S01]  /*0310*/  LOP3.LUT R6, R6, 0xfffff7ff, RZ, 0xc0, !PT ;  /* 0xfffff7ff06067812 */ /* 0x000fe200078ec0ff */
[----:B------:R-:W2:Y:S01]  /*0320*/  S2R R3, SR_CTAID.Y ;  /* 0x0000000000037919 */ /* 0x000ea20000002600 */
[----:B0-----:R-:W-:Y:S01]  /*0330*/  UMOV UR4, 0x20 ;  /* 0x0000002000047882 */ /* 0x001fe20000000000 */
[----:B------:R-:W-:Y:S01]  /*0340*/  ISETP.NE.AND P2, PT, R8, RZ, PT ;  /* 0x000000ff0800720c */ /* 0x000fe20003f45270 */
[----:B------:R-:W-:Y:S01]  /*0350*/  NOP ;  /* 0x0000000000007918 */ /* 0x000fe20000000000 */
[----:B------:R-:W0:Y:S01]  /*0360*/  S2R R4, SR_CTAID.X ;  /* 0x0000000000047919 */ /* 0x000e220000002500 */
[----:B------:R-:W-:Y:S01]  /*0370*/  NOP ;  /* 0x0000000000007918 */ /* 0x000fe20000000000 */
[----:B-----5:R-:W-:-:S02]  /*0380*/  ISETP.NE.OR P0, PT, R0, RZ, !P0 ;  /* 0x000000ff0000720c */ /* 0x020fc40004705670 */
[----:B-1----:R-:W-:-:S11]  /*0390*/  ISETP.NE.AND P3, PT, R2, 0x1, PT ;  /* 0x000000010200780c */ /* 0x002fd60003f65270 */
[----:B------:R-:W-:Y:S01]  /*03a0*/  VOTEU.ALL UP0, P0 ;  /* 0x00000000003f7886 */ /* 0x000fe20000000000 */
[----:B------:R-:W-:Y:S01]  /*03b0*/  VOTEU.ALL UP1, P0 ;  /* 0x00000000003f7886 */ /* 0x000fe20000020000 */
[----:B------:R-:W-:Y:S01]  /*03c0*/  @P3 LOP3.LUT R6, R6, 0x800, RZ, 0xfc, !PT ;  /* 0x0000080006063812 */ /* 0x000fe200078efcff */
[----:B------:R-:W0:Y:S01]  /*03d0*/  @P3 LDC R17, c[0x0][0x10] ;  /* 0x00000400ff113b82 */ /* 0x000e220000000800 */
[----:B------:R-:W-:Y:S01]  /*03e0*/  SHF.R.S32.HI R6, RZ, 0x1f, R5 ;  /* 0x0000001fff067819 */ /* 0x000fe20000011405 */
[----:B------:R-:W-:Y:S01]  /*03f0*/  @!UP0 UMOV UR6, 0x400 ;  /* 0x0000040000068882 */ /* 0x000fe20000000000 */
[----:B------:R-:W-:-:S04]  /*0400*/  @!UP0 UIADD3 UR4, -UR4, 0x100000, URZ ;  /* 0x0010000004048890 */ /* 0x000fc8000fffe13f */
[----:B------:R-:W-:Y:S02]  /*0410*/  @!UP0 USHF.L.U32 UR5, UR4, 0xb, URZ ;  /* 0x0000000b04058899 */ /* 0x000fe4000800063f */
[----:B------:R-:W-:Y:S01]  /*0420*/  @!UP0 USHF.L.U32 UR4, UR4, 0x1, URZ ;  /* 0x0000000104048899 */ /* 0x000fe2000800063f */
[----:B------:R-:W-:Y:S01]  /*0430*/  @P3 IMAD.MOV.U32 R7, RZ, RZ, RZ ;  /* 0x000000ffff073224 */ /* 0x000fe200078e00ff */
[----:B------:R-:W-:Y:S01]  /*0440*/  LEA.HI R6, R6, R5, RZ, 0x2 ;  /* 0x0000000506067211 */ /* 0x000fe200078f10ff */
[----:B------:R-:W-:Y:S01]  /*0450*/  @P3 IMAD.MOV.U32 R11, RZ, RZ, RZ ;  /* 0x000000ffff0b3224 */ /* 0x000fe200078e00ff */
[----:B------:R-:W1:Y:S02]  /*0460*/  @!UP0 S2UR UR7, SR_CgaCtaId ;  /* 0x00000000000789c3 */ /* 0x000e640000008800 */
[----:B------:R-:W-:Y:S01]  /*0470*/  LOP3.LUT R0, R6, 0xfffffffc, RZ, 0xc0, !PT ;  /* 0xfffffffc06007812 */ /* 0x000fe200078ec0ff */
[----:B--2---:R-:W-:-:S04]  /*0480*/  @P3 IMAD.MOV.U32 R6, RZ, RZ, R3 ;  /* 0x000000ffff063224 */ /* 0x004fc800078e0003 */
[----:B------:R-:W-:Y:S01]  /*0490*/  IMAD.IADD R0, R5, 0x1, -R0 ;  /* 0x0000000105007824 */ /* 0x000fe200078e0a00 */
[----:B------:R-:W2:Y:S01]  /*04a0*/  @!P3 LDC R9, c[0x0][0xc] ;  /* 0x00000300ff09bb82 */ /* 0x000ea20000000800 */
[----:B------:R-:W-:Y:S02]  /*04b0*/  IMAD.MOV.U32 R5, RZ, RZ, RZ ;  /* 0x000000ffff057224 */ /* 0x000fe400078e00ff */
[----:B0-----:R-:W-:-:S04]  /*04c0*/  @P3 IMAD.WIDE.U32 R16, R4, R17, R6 ;  /* 0x0000001104103225 */ /* 0x001fc800078e0006 */
[----:B------:R-:W-:Y:S01]  /*04d0*/  @P3 IMAD.IADD R17, R17, 0x1, R11 ;  /* 0x0000000111113824 */ /* 0x000fe200078e020b */
[----:B-1----:R-:W-:Y:S01]  /*04e0*/  @!UP0 ULEA UR6, UR7, UR6, 0x18 ;  /* 0x0000000607068291 */ /* 0x002fe2000f8ec03f */
[----:B------:R-:W-:Y:S01]  /*04f0*/  VOTEU.ALL UP0, P0 ;  /* 0x00000000003f7886 */ /* 0x000fe20000000000 */
[----:B------:R-:W-:-:S04]  /*0500*/  ISETP.NE.AND P0, PT, R0, 0x3, PT ;  /* 0x000000030000780c */ /* 0x000fc80003f05270 */
[----:B------:R-:W-:Y:S01]  /*0510*/  ISETP.EQ.OR P0, PT, R0, RZ, !P0 ;  /* 0x000000ff0000720c */ /* 0x000fe20004702670 */
[----:B--2---:R-:W-:-:S03]  /*0520*/  @!P3 IMAD.WIDE.U32 R6, R9, R3, R4 ;  /* 0x000000030906b225 */ /* 0x004fc600078e0004 */
[C---:B------:R-:W-:Y:S01]  /*0530*/  ISETP.EQ.AND P0, PT, R8.reuse, RZ, P0 ;  /* 0x000000ff0800720c */ /* 0x040fe20000702270 */
[----:B------:R-:W-:Y:S01]  /*0540*/  VIADD R8, R8, 0xffffffff ;  /* 0xffffffff08087836 */ /* 0x000fe20000000000 */
[----:B------:R-:W0:Y:S02]  /*0550*/  FENCE.VIEW.ASYNC.S ;  /* 0x00000000000073c6 */ /* 0x000e240000000000 */
[----:B0-----:R0:W3:Y:S01]  /*0560*/  @!UP0 SYNCS.EXCH.64 URZ, [UR6+0x60], UR4 ;  /* 0x00006004063f85b2 */ /* 0x0010e20008000100 */
[----:B------:R-:W-:Y:S01]  /*0570*/  @!P3 IMAD.MOV.U32 R16, RZ, RZ, R6 ;  /* 0x000000ffff10b224 */ /* 0x000fe200078e0006 */
[----:B------:R-:W-:Y:S01]  /*0580*/  SEL R19, RZ, 0x1, !P0 ;  /* 0x00000001ff137807 */ /* 0x000fe20004000000 */
[----:B------:R-:W-:Y:S01]  /*0590*/  @!P3 IMAD.MOV.U32 R17, RZ, RZ, R7 ;  /* 0x000000ffff11b224 */ /* 0x000fe200078e0007 */
[----:B------:R-:W-:-:S04]  /*05a0*/  ISETP.GE.U32.AND P1, PT, R8, 0x2, PT ;  /* 0x000000020800780c */ /* 0x000fc80003f26070 */
[----:B------:R-:W-:Y:S01]  /*05b0*/  SEL R19, R19, 0x2, P1 ;  /* 0x0000000213137807 */ /* 0x000fe20000800000 */
[----:B------:R0:W3:Y:S01]  /*05c0*/  @!UP1 SYNCS.EXCH.64 URZ, [UR6+0x68], UR4 ;  /* 0x00006804063f95b2 */ /* 0x0000e20008000100 */
[----:B------:R-:W-:Y:S01]  /*05d0*/  NOP ;  /* 0x0000000000007918 */ /* 0x000fe20000000000 */
[----:B---34-:R-:W-:Y:S06]  /*05e0*/  BAR.SYNC.DEFER_BLOCKING 0x0 ;  /* 0x0000000000007b1d */ /* 0x018fec0000010000 */
[----:B------:R-:W-:Y:S05]  /*05f0*/  @!P2 BRA `(.L_x_3) ;  /* 0x0000006c00b4a947 */ /* 0x000fea0003800000 */
[----:B------:R-:W-:-:S13]  /*0600*/  ISETP.GT.U32.AND P0, PT, R8, 0x1, PT ;  /* 0x000000010800780c */ /* 0x000fda0003f04070 */
[----:B0-----:R-:W-:Y:S05]  /*0610*/  @P0 EXIT ;  /* 0x000000000000094d */ /* 0x001fea0003800000 */
[----:B------:R-:W-:Y:S01]  /*0620*/  ULDC.64 UR4, c[0x0][0x650] ;  /* 0x0001940000047ab9 */ /* 0x000fe20000000a00 */
[----:B------:R-:W-:Y:S01]  /*0630*/  PRMT R0, RZ, 0x7610, R0 ;  /* 0x00007610ff007816 */ /* 0x000fe20000000000 */
[----:B------:R-:W-:Y:S01]  /*0640*/  IMAD.MOV.U32 R94, RZ, RZ, -0x1 ;  /* 0xffffffffff5e7424 */ /* 0x000fe200078e00ff */
[----:B------:R-:W-:Y:S01]  /*0650*/  ISETP.GE.U32.AND P0, PT, R16, UR4, PT ;  /* 0x0000000410007c0c */ /* 0x000fe2000bf06070 */
[----:B------:R-:W-:Y:S02]  /*0660*/  IMAD.MOV.U32 R90, RZ, RZ, -0x1 ;  /* 0xffffffffff5a7424 */ /* 0x000fe400078e00ff */
[----:B------:R-:W-:Y:S01]  /*0670*/  IMAD.MOV.U32 R23, RZ, RZ, -0x1 ;  /* 0xffffffffff177424 */ /* 0x000fe200078e00ff */
[----:B------:R-:W-:-:S13]  /*0680*/  ISETP.GE.U32.AND.EX P0, PT, R17, UR5, PT, P0 ;  /* 0x0000000511007c0c */ /* 0x000fda000bf06100 */
[----:B------:R-:W-:Y:S05]  /*0690*/  @P0 BRA `(.L_x_4) ;  /* 0x0000000400540947 */ /* 0x000fea0003800000 */
[----:B------:R-:W0:Y:S01]  /*06a0*/  LDC.64 R14, c[0x0][0x628] ;  /* 0x00018a00ff0e7b82 */ /* 0x000e220000000a00 */
[----:B------:R-:W-:Y:S02]  /*06b0*/  IMAD.MOV.U32 R6, RZ, RZ, R16 ;  /* 0x000000ffff067224 */ /* 0x000fe400078e0010 */
[----:B------:R-:W-:-:S05]  /*06c0*/  IMAD.MOV.U32 R7, RZ, RZ, R17 ;  /* 0x000000ffff077224 */ /* 0x000fca00078e0011 */
[----:B------:R-:W1:Y:S08]  /*06d0*/  LDC R0, c[0x0][0x630] ;  /* 0x00018c00ff007b82 */ /* 0x000e700000000800 */
[----:B------:R-:W2:Y:S01]  /*06e0*/  LDC.64 R20, c[0x0][0x620] ;  /* 0x00018800ff147b82 */ /* 0x000ea20000000a00 */
[----:B0-----:R-:W-:-:S04]  /*06f0*/  ISETP.NE.U32.AND P0, PT, R14, RZ, PT ;  /* 0x000000ff0e00720c */ /* 0x001fc80003f05070 */
[----:B------:R-:W-:-:S13]  /*0700*/  ISETP.NE.AND.EX P0, PT, R15, RZ, PT, P0 ;  /* 0x000000ff0f00720c */ /* 0x000fda0003f05300 */
[----:B-12---:R-:W-:Y:S05]  /*0710*/  @!P0 BRA `(.L_x_5) ;  /* 0x0000000000288947 */ /* 0x006fea0003800000 */
[----:B------:R-:W0:Y:S02]  /*0720*/  LDC R11, c[0x0][0x634] ;  /* 0x00018d00ff0b7b82 */ /* 0x000e240000000800 */
[----:B0-----:R-:W-:-:S05]  /*0730*/  IADD3 R11, P0, R16, R11, RZ ;  /* 0x0000000b100b7210 */ /* 0x001fca0007f1e0ff */
[----:B------:R-:W-:-:S04]  /*0740*/  IMAD.X R13, RZ, RZ, R17, P0 ;  /* 0x000000ffff0d7224 */ /* 0x000fc800000e0611 */
[----:B------:R-:W-:-:S04]  /*0750*/  IMAD.WIDE.U32 R6, R13, R14, RZ ;  /* 0x0000000e0d067225 */ /* 0x000fc800078e00ff */
[----:B------:R-:W-:-:S04]  /*0760*/  IMAD.WIDE.U32 R8, P0, R11, R15, R6 ;  /* 0x0000000f0b087225 */ /* 0x000fc80007800006 */
[----:B------:R-:W-:-:S04]  /*0770*/  IMAD.WIDE.U32 R6, R11, R14, RZ ;  /* 0x0000000e0b067225 */ /* 0x000fc800078e00ff */
[----:B------:R-:W-:Y:S01]  /*0780*/  IMAD.X R11, RZ, RZ, RZ, P0 ;  /* 0x000000ffff0b7224 */ /* 0x000fe200000e06ff */
[----:B------:R-:W-:Y:S01]  /*0790*/  IADD3 RZ, P0, R7, R8, RZ ;  /* 0x0000000807ff7210 */ /* 0x000fe20007f1e0ff */
[----:B------:R-:W-:-:S04]  /*07a0*/  IMAD.MOV.U32 R10, RZ, RZ, R9 ;  /* 0x000000ffff0a7224 */ /* 0x000fc800078e0009 */
[----:B------:R-:W-:-:S08]  /*07b0*/  IMAD.WIDE.U32.X R6, R13, R15, R10, P0 ;  /* 0x0000000f0d067225 */ /* 0x000fd000000e040a */
.L_x_5:
[-CC-:B------:R-:W-:Y:S01]  /*07c0*/  SHF.R.U64 R23, R6, R0.reuse, R7.reuse ;  /* 0x0000000006177219 */ /* 0x180fe20000001207 */
[----:B------:R-:W0:Y:S01]  /*07d0*/  LDC R10, c[0x0][0x618] ;  /* 0x00018600ff0a7b82 */ /* 0x000e220000000800 */
[----:B------:R-:W-:Y:S01]  /*07e0*/  SHF.R.U32.HI R5, RZ, R0, R7 ;  /* 0x00000000ff057219 */ /* 0x000fe20000011607 */
[----:B------:R-:W-:Y:S01]  /*07f0*/  ULDC UR4, c[0x0][0x150] ;  /* 0x0000540000047ab9 */ /* 0x000fe20000000800 */
[----:B------:R-:W-:Y:S02]  /*0800*/  IADD3 R9, P0, RZ, -R23, RZ ;  /* 0x80000017ff097210 */ /* 0x000fe40007f1e0ff */
[----:B------:R-:W-:-:S03]  /*0810*/  I2FP.F32.U32 R0, R4 ;  /* 0x0000000400007245 */ /* 0x000fc60000201000 */
[----:B------:R-:W1:Y:S01]  /*0820*/  LDC.64 R28, c[0x0][0x640] ;  /* 0x00019000ff1c7b82 */ /* 0x000e620000000a00 */
[----:B------:R-:W-:Y:S02]  /*0830*/  IMAD.X R11, RZ, RZ, ~R5, P0 ;  /* 0x000000ffff0b7224 */ /* 0x000fe400000e0e05 */
[----:B------:R-:W-:Y:S01]  /*0840*/  FMUL R0, R0, UR4 ;  /* 0x0000000400007c20 */ /* 0x000fe20008400000 */
[----:B------:R-:W-:Y:S01]  /*0850*/  IMAD.WIDE.U32 R6, R9, R20, R16 ;  /* 0x0000001409067225 */ /* 0x000fe200078e0010 */
[----:B------:R-:W-:-:S03]  /*0860*/  ULDC UR4, c[0x0][0x154] ;  /* 0x0000550000047ab9 */ /* 0x000fc60000000800 */
[----:B------:R-:W-:Y:S01]  /*0870*/  IMAD R8, R11, R20, RZ ;  /* 0x000000140b087224 */ /* 0x000fe200078e02ff */
[----:B------:R-:W2:Y:S01]  /*0880*/  LDC R5, c[0x0][0x144] ;  /* 0x00005100ff057b82 */ /* 0x000ea20000000800 */
[----:B------:R-:W3:Y:S02]  /*0890*/  F2I.U32.TRUNC.NTZ R0, R0 ;  /* 0x0000000000007305 */ /* 0x000ee4000020f000 */
[----:B------:R-:W-:-:S04]  /*08a0*/  IMAD R9, R9, R21, R8 ;  /* 0x0000001509097224 */ /* 0x000fc800078e0208 */
[----:B------:R-:W-:Y:S01]  /*08b0*/  IMAD.IADD R7, R7, 0x1, R9 ;  /* 0x0000000107077824 */ /* 0x000fe200078e0209 */
[----:B------:R-:W4:Y:S01]  /*08c0*/  LDC R12, c[0x0][0x608] ;  /* 0x00018200ff0c7b82 */ /* 0x000f220000000800 */
[----:B------:R-:W-:-:S03]  /*08d0*/  IMAD.MOV.U32 R9, RZ, RZ, -0x1 ;  /* 0xffffffffff097424 */ /* 0x000fc600078e00ff */
[-CC-:B0-----:R-:W-:Y:S02]  /*08e0*/  SHF.R.U64 R20, R6, R10.reuse, R7.reuse ;  /* 0x0000000a06147219 */ /* 0x181fe40000001207 */
[----:B------:R-:W-:Y:S02]  /*08f0*/  I2FP.F32.U32 R6, R3 ;  /* 0x0000000300067245 */ /* 0x000fe40000201000 */
[----:B------:R-:W0:Y:S01]  /*0900*/  LDC R26, c[0x0][0x658] ;  /* 0x00019600ff1a7b82 */ /* 0x000e220000000800 */
[----:B-1----:R-:W-:Y:S01]  /*0910*/  ISETP.NE.U32.AND P0, PT, R28, RZ, PT ;  /* 0x000000ff1c00720c */ /* 0x002fe20003f05070 */
[----:B---3--:R-:W-:Y:S01]  /*0920*/  IMAD.MOV R8, RZ, RZ, -R0 ;  /* 0x000000ffff087224 */ /* 0x008fe200078e0a00 */
[----:B------:R-:W-:Y:S01]  /*0930*/  SHF.R.U32.HI R7, RZ, R10, R7 ;  /* 0x0000000aff077219 */ /* 0x000fe20000011607 */
[----:B------:R-:W-:Y:S01]  /*0940*/  FMUL R6, R6, UR4 ;  /* 0x0000000406067c20 */ /* 0x000fe20008400000 */
[----:B------:R-:W-:-:S03]  /*0950*/  ISETP.NE.AND.EX P0, PT, R29, RZ, PT, P0 ;  /* 0x000000ff1d00720c */ /* 0x000fc60003f05300 */
[----:B------:R-:W1:Y:S01]  /*0960*/  LDC R14, c[0x0][0x148] ;  /* 0x00005200ff0e7b82 */ /* 0x000e620000000800 */
[----:B--2---:R-:W-:-:S07]  /*0970*/  IMAD R0, R5, R8, R4 ;  /* 0x0000000805007224 */ /* 0x004fce00078e0204 */
[----:B------:R-:W2:Y:S01]  /*0980*/  LDC R24, c[0x0][0x600] ;  /* 0x00018000ff187b82 */ /* 0x000ea20000000800 */
[-CC-:B----4-:R-:W-:Y:S02]  /*0990*/  SHF.R.U64 R30, R20, R12.reuse, R7.reuse ;  /* 0x0000000c141e7219 */ /* 0x190fe40000001207 */
[----:B------:R-:W-:Y:S01]  /*09a0*/  SHF.R.U32.HI R5, RZ, R12, R7 ;  /* 0x0000000cff057219 */ /* 0x000fe20000011607 */
[----:B------:R-:W-:Y:S01]  /*09b0*/  IMAD.MOV.U32 R7, RZ, RZ, 0x1 ;  /* 0x00000001ff077424 */ /* 0x000fe200078e00ff */
[----:B------:R3:W4:Y:S03]  /*09c0*/  F2I.U32.TRUNC.NTZ R12, R6 ;  /* 0x00000006000c7305 */ /* 0x000726000020f000 */
[----:B------:R-:W1:Y:S01]  /*09d0*/  LDC R15, c[0x0][0x648] ;  /* 0x00019200ff0f7b82 */ /* 0x000e620000000800 */
[-C--:B0-----:R-:W-:Y:S02]  /*09e0*/  SHF.L.U32 R4, R9, R26.reuse, RZ ;  /* 0x0000001a09047219 */ /* 0x081fe400000006ff */
[----:B------:R-:W-:-:S02]  /*09f0*/  SHF.R.U64 R32, R30, R26, R5 ;  /* 0x0000001a1e207219 */ /* 0x000fc40000001205 */
[----:B------:R-:W-:Y:S02]  /*0a00*/  LOP3.LUT R11, RZ, R4, RZ, 0x33, !PT ;  /* 0x00000004ff0b7212 */ /* 0x000fe400078e33ff */
[-C--:B------:R-:W-:Y:S01]  /*0a10*/  SHF.R.U32.HI R5, RZ, R26.reuse, R5 ;  /* 0x0000001aff057219 */ /* 0x080fe20000011605 */
[----:B------:R-:W0:Y:S01]  /*0a20*/  LDC R21, c[0x0][0x638] ;  /* 0x00018e00ff157b82 */ /* 0x000e220000000800 */
[----:B------:R-:W-:Y:S01]  /*0a30*/  SHF.L.U32 R10, R7, R26, RZ ;  /* 0x0000001a070a7219 */ /* 0x000fe200000006ff */
[----:B------:R-:W-:-:S06]  /*0a40*/  IMAD.MOV.U32 R4, RZ, RZ, R32 ;  /* 0x000000ffff047224 */ /* 0x000fcc00078e0020 */
[----:B------:R-:W0:Y:S01]  /*0a50*/  LDC R94, c[0x0][0x610] ;  /* 0x00018400ff5e7b82 */ /* 0x000e220000000800 */
[----:B---34-:R-:W-:Y:S05]  /*0a60*/  @!P0 BRA `(.L_x_6) ;  /* 0x0000000000288947 */ /* 0x018fea0003800000 */
[----:B------:R-:W3:Y:S02]  /*0a70*/  LDC R9, c[0x0][0x64c] ;  /* 0x00019300ff097b82 */ /* 0x000ee40000000800 */
[----:B---3--:R-:W-:-:S05]  /*0a80*/  IADD3 R9, P0, R32, R9, RZ ;  /* 0x0000000920097210 */ /* 0x008fca0007f1e0ff */
        /* <DEDUP_REMOVED lines=8> */
.L_x_6:
[----:B-1----:R-:W-:Y:S01]  /*0b10*/  SHF.R.U64 R4, R4, R15, R5 ;  /* 0x0000000f04047219 */ /* 0x002fe20000001205 */
[----:B--2---:R-:W-:Y:S01]  /*0b20*/  VIADD R5, R24, 0xffffffff ;  /* 0xffffffff18057836 */ /* 0x004fe20000000000 */
[----:B------:R-:W-:Y:S01]  /*0b30*/  LOP3.LUT R11, R30, R11, RZ, 0xc0, !PT ;  /* 0x0000000b1e0b7212 */ /* 0x000fe200078ec0ff */
[----:B------:R-:W-:Y:S02]  /*0b40*/  IMAD.MOV R12, RZ, RZ, -R12 ;  /* 0x000000ffff0c7224 */ /* 0x000fe400078e0a0c */
[----:B------:R-:W-:Y:S01]  /*0b50*/  IMAD.MOV R6, RZ, RZ, -R4 ;  /* 0x000000ffff067224 */ /* 0x000fe200078e0a04 */
[----:B------:R-:W-:Y:S01]  /*0b60*/  LOP3.LUT R5, R20, R5, RZ, 0xc0, !PT ;  /* 0x0000000514057212 */ /* 0x000fe200078ec0ff */
[----:B------:R-:W-:Y:S02]  /*0b70*/  @P3 IMAD R0, R14, R12, R3 ;  /* 0x0000000c0e003224 */ /* 0x000fe400078e0203 */
[----:B------:R-:W-:Y:S02]  /*0b80*/  IMAD R11, R10, R4, R11 ;  /* 0x000000040a0b7224 */ /* 0x000fe400078e020b */
[----:B0-----:R-:W-:-:S02]  /*0b90*/  IMAD R3, R6, R21, R32 ;  /* 0x0000001506037224 */ /* 0x001fc400078e0220 */
[----:B------:R-:W-:Y:S02]  /*0ba0*/  IMAD R94, R11, R94, R0 ;  /* 0x0000005e0b5e7224 */ /* 0x000fe400078e0200 */
[----:B------:R-:W-:Y:S02]  /*0bb0*/  IMAD R3, R3, R24, R5 ;  /* 0x0000001803037224 */ /* 0x000fe400078e0205 */
[----:B------:R-:W-:-:S03]  /*0bc0*/  IMAD.MOV.U32 R0, RZ, RZ, 0x1 ;  /* 0x00000001ff007424 */ /* 0x000fc600078e00ff */
[----:B------:R-:W-:Y:S02]  /*0bd0*/  SEL R90, R3, R94, !P3 ;  /* 0x0000005e035a7207 */ /* 0x000fe40005800000 */
[----:B------:R-:W-:-:S07]  /*0be0*/  SEL R94, R94, R3, !P3 ;  /* 0x000000035e5e7207 */ /* 0x000fce0005800000 */
.L_x_4:
[----:B------:R-:W-:-:S08]  /*0bf0*/  NOP ;  /* 0x0000000000007918 */ /* 0x000fd00000000000 */
[----:B------:R-:W0:Y:S02]  /*0c00*/  USETMAXREG.TRY_ALLOC.CTAPOOL UP0, 0xe8 ;  /* 0x000000e8000079c8 */ /* 0x000e240008000600 */
[----:B0-----:R-:W-:-:S13]  /*0c10*/  PLOP3.LUT P0, PT, PT, PT, UP0, 0x80, 0x0 ;  /* 0x000000000000781c */ /* 0x001fda0003f0f008 */
[----:B------:R-:W-:Y:S05]  /*0c20*/  @!P0 BRA `(.L_x_4) ;  /* 0xfffffffc00f08947 */ /* 0x000fea000383ffff */
[----:B------:R-:W-:Y:S01]  /*0c30*/  ULDC.64 UR4, c[0x0][0x598] ;  /* 0x0001660000047ab9 */ /* 0x000fe20000000a00 */
[----:B------:R-:W-:Y:S01]  /*0c40*/  ULDC.64 UR36, c[0x0][0x208] ;  /* 0x0000820000247ab9 */ /* 0x000fe20000000a00 */
[----:B------:R-:W-:-:S04]  /*0c50*/  ISETP.NE.U32.AND P0, PT, RZ, UR4, PT ;  /* 0x00000004ff007c0c */ /* 0x000fc8000bf05070 */
[----:B------:R-:W-:-:S13]  /*0c60*/  ISETP.NE.AND.EX P0, PT, RZ, UR5, PT, P0 ;  /* 0x00000005ff007c0c */ /* 0x000fda000bf05300 */
[----:B------:R-:W-:Y:S05]  /*0c70*/  @!P0 BRA `(.L_x_7) ;  /* 0x00000000001c8947 */ /* 0x000fea0003800000 */
[----:B------:R-:W0:Y:S02]  /*0c80*/  LDC.64 R4, c[0x0][0x598] ;  /* 0x00016600ff047b82 */ /* 0x000e240000000a00 */
[----:B0-----:R-:W2:Y:S02]  /*0c90*/  LDG.E.64 R4, desc[UR36][R4.64] ;  /* 0x0000002404047981 */ /* 0x001ea4000c1e1b00 */
[----:B--2---:R-:W-:-:S04]  /*0ca0*/  ISETP.NE.U32.AND P0, PT, R4, RZ, PT ;  /* 0x000000ff0400720c */ /* 0x004fc80003f05070 */
[----:B------:R-:W-:-:S13]  /*0cb0*/  ISETP.NE.AND.EX P0, PT, R5, RZ, PT, P0 ;  /* 0x000000ff0500720c */ /* 0x000fda0003f05300 */
[----:B------:R-:W-:Y:S05]  /*0cc0*/  @!P0 BRA `(.L_x_7) ;  /* 0x0000000000088947 */ /* 0x000fea0003800000 */
[----:B------:R0:W5:Y:S01]  /*0cd0*/  LD.E R88, desc[UR36][R4.64] ;  /* 0x0000002404587980 */ /* 0x000162000c101900 */
[----:B------:R-:W-:Y:S05]  /*0ce0*/  BRA `(.L_x_8) ;  /* 0x0000000000247947 */ /* 0x000fea0003800000 */
.L_x_7:
[----:B------:R-:W-:Y:S02]  /*0cf0*/  ULDC.64 UR4, c[0x0][0x588] ;  /* 0x0001620000047ab9 */ /* 0x000fe40000000a00 */
[----:B------:R-:W-:-:S04]  /*0d00*/  ISETP.NE.U32.AND P0, PT, RZ, UR4, PT ;  /* 0x00000004ff007c0c */ /* 0x000fc8000bf05070 */
[----:B------:R-:W-:-:S13]  /*0d10*/  ISETP.NE.AND.EX P0, PT, RZ, UR5, PT, P0 ;  /* 0x00000005ff007c0c */ /* 0x000fda000bf05300 */
[----:B------:R-:W-:Y:S05]  /*0d20*/  @!P0 BRA `(.L_x_9) ;  /* 0x00000000000c8947 */ /* 0x000fea0003800000 */
[----:B------:R-:W0:Y:S02]  /*0d30*/  LDC.64 R88, c[0x0][0x588] ;  /* 0x00016200ff587b82 */ /* 0x000e240000000a00 */
[----:B0-----:R1:W5:Y:S01]  /*0d40*/  LDG.E R88, desc[UR36][R88.64] ;  /* 0x0000002458587981 */ /* 0x001362000c1e1900 */
[----:B------:R-:W-:Y:S05]  /*0d50*/  BRA `(.L_x_8) ;  /* 0x0000000000087947 */ /* 0x000fea0003800000 */
.L_x_9:
[----:B------:R-:W-:Y:S02]  /*0d60*/  ULDC UR4, c[0x0][0x580] ;  /* 0x0001600000047ab9 */ /* 0x000fe40000000800 */
[----:B------:R-:W-:-:S07]  /*0d70*/  IMAD.U32 R88, RZ, RZ, UR4 ;  /* 0x00000004ff587e24 */ /* 0x000fce000f8e00ff */
.L_x_8:
[----:B------:R-:W-:Y:S02]  /*0d80*/  ULDC.64 UR4, c[0x0][0x5a0] ;  /* 0x0001680000047ab9 */ /* 0x000fe40000000a00 */
[----:B------:R-:W-:-:S04]  /*0d90*/  ISETP.NE.U32.AND P0, PT, RZ, UR4, PT ;  /* 0x00000004ff007c0c */ /* 0x000fc8000bf05070 */
[----:B------:R-:W-:-:S13]  /*0da0*/  ISETP.NE.AND.EX P0, PT, RZ, UR5, PT, P0 ;  /* 0x00000005ff007c0c */ /* 0x000fda000bf05300 */
[----:B------:R-:W-:Y:S05]  /*0db0*/  @!P0 BRA `(.L_x_10) ;  /* 0x00000000001c8947 */ /* 0x000fea0003800000 */
[----:B0-----:R-:W0:Y:S02]  /*0dc0*/  LDC.64 R4, c[0x0][0x5a0] ;  /* 0x00016800ff047b82 */ /* 0x001e240000000a00 */
[----:B0-----:R-:W2:Y:S02]  /*0dd0*/  LDG.E.64 R4, desc[UR36][R4.64] ;  /* 0x0000002404047981 */ /* 0x001ea4000c1e1b00 */
[----:B--2---:R-:W-:-:S04]  /*0de0*/  ISETP.NE.U32.AND P0, PT, R4, RZ, PT ;  /* 0x000000ff0400720c */ /* 0x004fc80003f05070 */
[----:B------:R-:W-:-:S13]  /*0df0*/  ISETP.NE.AND.EX P0, PT, R5, RZ, PT, P0 ;  /* 0x000000ff0500720c */ /* 0x000fda0003f05300 */
[----:B------:R-:W-:Y:S05]  /*0e00*/  @!P0 BRA `(.L_x_10) ;  /* 0x0000000000088947 */ /* 0x000fea0003800000 */
[----:B-1----:R0:W5:Y:S01]  /*0e10*/  LD.E R89, desc[UR36][R4.64] ;  /* 0x0000002404597980 */ /* 0x002162000c101900 */
[----:B------:R-:W-:Y:S05]  /*0e20*/  BRA `(.L_x_11) ;  /* 0x0000000000247947 */ /* 0x000fea0003800000 */
.L_x_10:
[----:B------:R-:W-:Y:S02]  /*0e30*/  ULDC.64 UR4, c[0x0][0x590] ;  /* 0x0001640000047ab9 */ /* 0x000fe40000000a00 */
[----:B------:R-:W-:-:S04]  /*0e40*/  ISETP.NE.U32.AND P0, PT, RZ, UR4, PT ;  /* 0x00000004ff007c0c */ /* 0x000fc8000bf05070 */
[----:B------:R-:W-:-:S13]  /*0e50*/  ISETP.NE.AND.EX P0, PT, RZ, UR5, PT, P0 ;  /* 0x00000005ff007c0c */ /* 0x000fda000bf05300 */
[----:B------:R-:W-:Y:S05]  /*0e60*/  @!P0 BRA `(.L_x_12) ;  /* 0x00000000000c8947 */ /* 0x000fea0003800000 */
[----:B0-----:R-:W1:Y:S02]  /*0e70*/  LDC.64 R4, c[0x0][0x590] ;  /* 0x00016400ff047b82 */ /* 0x001e640000000a00 */
[----:B-1----:R1:W5:Y:S01]  /*0e80*/  LDG.E R89, desc[UR36][R4.64] ;  /* 0x0000002404597981 */ /* 0x002362000c1e1900 */
[----:B------:R-:W-:Y:S05]  /*0e90*/  BRA `(.L_x_11) ;  /* 0x0000000000087947 */ /* 0x000fea0003800000 */
.L_x_12:
[----:B------:R-:W-:Y:S02]  /*0ea0*/  ULDC UR4, c[0x0][0x584] ;  /* 0x0001610000047ab9 */ /* 0x000fe40000000800 */
[----:B-1----:R-:W-:-:S07]  /*0eb0*/  IMAD.U32 R89, RZ, RZ, UR4 ;  /* 0x00000004ff597e24 */ /* 0x002fce000f8e00ff */
.L_x_11:
[----:B------:R-:W-:-:S13]  /*0ec0*/  LOP3.LUT P0, RZ, R0, 0xff, RZ, 0xc0, !PT ;  /* 0x000000ff00ff7812 */ /* 0x000fda000780c0ff */
[----:B------:R-:W-:Y:S05]  /*0ed0*/  @!P0 EXIT ;  /* 0x000000000000894d */ /* 0x000fea0003800000 */
[----:B------:R-:W-:Y:S01]  /*0ee0*/  ULDC UR4, c[0x0][0x28c] ;  /* 0x0000a30000047ab9 */ /* 0x000fe20000000800 */
[----:B------:R-:W-:Y:S01]  /*0ef0*/  LOP3.LUT R102, R19, 0x1, RZ, 0xfc, !PT ;  /* 0x0000000113667812 */ /* 0x000fe200078efcff */
[----:B------:R-:W-:Y:S01]  /*0f00*/  UIADD3 UR4, UR4, 0x3f, URZ ;  /* 0x0000003f04047890 */ /* 0x000fe2000fffe03f */
[----:B------:R-:W-:Y:S01]  /*0f10*/  UMOV UR38, URZ ;  /* 0x0000003f00267c82 */ /* 0x000fe20008000000 */
[----:B------:R-:W-:Y:S02]  /*0f20*/  UMOV UR39, URZ ;  /* 0x0000003f00277c82 */ /* 0x000fe40008000000 */
[----:B------:R-:W-:-:S04]  /*0f30*/  USHF.R.S32.HI UR5, URZ, 0x1f, UR4 ;  /* 0x0000001f3f057899 */ /* 0x000fc80008011404 */
[----:B------:R-:W-:-:S04]  /*0f40*/  ULEA.HI UR5, UR5, UR4, URZ, 0x6 ;  /* 0x0000000405057291 */ /* 0x000fc8000f8f303f */
[----:B------:R-:W-:-:S12]  /*0f50*/  USHF.R.S32.HI UR40, URZ, 0x6, UR5 ;  /* 0x000000063f287899 */ /* 0x000fd80008011405 */
.L_x_156:
[----:B------:R-:W-:Y:S01]  /*0f60*/  LOP3.LUT R0, R18, 0x80, RZ, 0xc0, !PT ;  /* 0x0000008012007812 */ /* 0x000fe200078ec0ff */
[----:B------:R-:W2:Y:S01]  /*0f70*/  S2UR UR7, SR_CgaCtaId ;  /* 0x00000000000779c3 */ /* 0x000ea20000008800 */
[----:B------:R-:W-:Y:S02]  /*0f80*/  UMOV UR6, 0x400 ;  /* 0x0000040000067882 */ /* 0x000fe40000000000 */
[----:B------:R-:W-:-:S06]  /*0f90*/  SHF.R.U32.HI R0, RZ, 0x7, R0 ;  /* 0x00000007ff007819 */ /* 0x000fcc0000011600 */
[----:B---3--:R-:W3:Y:S01]  /*0fa0*/  SHFL.IDX PT, R0, R0, RZ, 0x1f ;  /* 0x00001fff00007589 */ /* 0x008ee200000e0000 */
[----:B--2---:R-:W-:Y:S01]  /*0fb0*/  ULEA UR42, UR7, UR6, 0x18 ;  /* 0x00000006072a7291 */ /* 0x004fe2000f8ec03f */
[----:B---3--:R-:W-:-:S13]  /*0fc0*/  R2UR UR4, R0 ;  /* 0x00000000000472ca */ /* 0x008fda00000e0000 */
[----:B------:R-:W-:-:S04]  /*0fd0*/  ULEA.HI UR5, UR4, UR4, URZ, 0x1 ;  /* 0x0000000404057291 */ /* 0x000fc8000f8f083f */
[----:B------:R-:W-:-:S04]  /*0fe0*/  ULOP3.LUT UR5, UR5, 0x7fffe, URZ, 0xc0, !UPT ;  /* 0x0007fffe05057892 */ /* 0x000fc8000f8ec03f */
[----:B------:R-:W-:-:S03]  /*0ff0*/  UIADD3 UR5, UR4, -UR5, URZ ;  /* 0x8000000504057290 */ /* 0x000fc6000fffe03f */
[----:B------:R-:W-:Y:S01]  /*1000*/  ULDC UR4, c[0x0][0x28c] ;  /* 0x0000a30000047ab9 */ /* 0x000fe20000000800 */
[----:B------:R-:W-:Y:S01]  /*1010*/  ULEA UR5, UR5, UR42, 0xd ;  /* 0x0000002a05057291 */ /* 0x000fe2000f8e683f */
[----:B------:R-:W-:-:S03]  /*1020*/  ISETP.LT.AND P0, PT, RZ, UR4, PT ;  /* 0x00000004ff007c0c */ /* 0x000fc6000bf01270 */
[----:B------:R-:W-:-:S04]  /*1030*/  UIADD3 UR5, UR5, 0x100, URZ ;  /* 0x0000010005057890 */ /* 0x000fc8000fffe03f */
[----:B------:R-:W-:-:S04]  /*1040*/  USHF.R.U32.HI UR5, URZ, 0x4, UR5 ;  /* 0x000000043f057899 */ /* 0x000fc80008011605 */
[----:B------:R-:W-:Y:S02]  /*1050*/  ULOP3.LUT UR41, UR5, 0x3fff, URZ, 0xc0, !UPT ;  /* 0x00003fff05297892 */ /* 0x000fe4000f8ec03f */
[----:B01--45:R-:W-:Y:S10]  /*1060*/  @P0 BRA `(.L_x_13) ;  /* 0x0000000000400947 */ /* 0x033ff40003800000 */
[----:B------:R-:W-:Y:S01]  /*1070*/  MOV R0, 0x0 ;  /* 0x0000000000007802 */ /* 0x000fe20000000f00 */
[----:B------:R-:W-:Y:S01]  /*1080*/  ULDC.64 UR4, c[0x4][0x68] ;  /* 0x01001a0000047ab9 */ /* 0x000fe20000000a00 */
[----:B------:R-:W-:Y:S01]  /*1090*/  ULDC.64 UR6, c[0x4][0x8] ;  /* 0x0100020000067ab9 */ /* 0x000fe20000000a00 */
[----:B01----:R-:W-:Y:S01]  /*10a0*/  IMAD.U32 R4, RZ, RZ, UR4 ;  /* 0x00000004ff047e24 */ /* 0x003fe2000f8e00ff */
[----:B------:R0:W1:Y:S01]  /*10b0*/  LDC.64 R14, c[0x4][R0] ;  /* 0x01000000000e7b82 */ /* 0x0000620000000a00 */
[----:B------:R-:W-:Y:S01]  /*10c0*/  IMAD.U32 R5, RZ, RZ, UR5 ;  /* 0x00000005ff057e24 */ /* 0x000fe2000f8e00ff */
[----:B------:R-:W-:Y:S01]  /*10d0*/  ULDC.64 UR4, c[0x4][0x70] ;  /* 0x01001c0000047ab9 */ /* 0x000fe20000000a00 */
[----:B------:R-:W-:Y:S02]  /*10e0*/  IMAD.U32 R10, RZ, RZ, UR6 ;  /* 0x00000006ff0a7e24 */ /* 0x000fe4000f8e00ff */
[----:B------:R-:W-:Y:S02]  /*10f0*/  IMAD.U32 R6, RZ, RZ, UR4 ;  /* 0x00000004ff067e24 */ /* 0x000fe4000f8e00ff */
[----:B------:R-:W-:-:S02]  /*1100*/  IMAD.U32 R7, RZ, RZ, UR5 ;  /* 0x00000005ff077e24 */ /* 0x000fc4000f8e00ff */
[----:B------:R-:W-:Y:S02]  /*1110*/  IMAD.U32 R11, RZ, RZ, UR7 ;  /* 0x00000007ff0b7e24 */ /* 0x000fe4000f8e00ff */
[----:B------:R-:W-:Y:S02]  /*1120*/  IMAD.MOV.U32 R8, RZ, RZ, 0x1e1 ;  /* 0x000001e1ff087424 */ /* 0x000fe400078e00ff */
[----:B------:R-:W-:Y:S02]  /*1130*/  IMAD.MOV.U32 R12, RZ, RZ, 0x1 ;  /* 0x00000001ff0c7424 */ /* 0x000fe400078e00ff */
[----:B0-----:R-:W-:-:S07]  /*1140*/  IMAD.MOV.U32 R13, RZ, RZ, RZ ;  /* 0x000000ffff0d7224 */ /* 0x001fce00078e00ff */
[----:B------:R-:W-:-:S07]  /*1150*/  LEPC R20, `(.L_x_13) ;  /* 0x000000001014794e */ /* 0x000fce0000000000 */
[----:B-1---5:R-:W-:Y:S05]  /*1160*/  CALL.ABS.NOINC R14 ;  /* 0x000000000e007343 */ /* 0x022fea0003c00000 */
.L_x_13:
[----:B------:R-:W-:-:S13]  /*1170*/  ISETP.NE.AND P0, PT, R102, 0x3, PT ;  /* 0x000000036600780c */ /* 0x000fda0003f05270 */
[----:B------:R-:W-:Y:S05]  /*1180*/  @!P0 BRA `(.L_x_14) ;  /* 0x0000000000048947 */ /* 0x000fea0003800000 */
[----:B------:R-:W-:Y:S01]  /*1190*/  BPT.TRAP 0x1 ;  /* 0x000000040000795c */ /* 0x000fe20000300000 */
.L_x_14:
[----:B------:R-:W-:Y:S02]  /*11a0*/  IMAD.U32 R3, RZ, RZ, UR39 ;  /* 0x00000027ff037e24 */ /* 0x000fe4000f8e00ff */
[----:B------:R-:W-:-:S03]  /*11b0*/  IMAD.U32 R0, RZ, RZ, UR38 ;  /* 0x00000026ff007e24 */ /* 0x000fc6000f8e00ff */
[----:B------:R-:W-:Y:S02]  /*11c0*/  LEA R3, R3, UR42, 0x3 ;  /* 0x0000002a03037c11 */ /* 0x000fe4000f8e18ff */
[----:B------:R-:W-:-:S04]  /*11d0*/  SHF.L.U32 R0, R0, 0x1f, RZ ;  /* 0x0000001f00007819 */ /* 0x000fc800000006ff */
[----:B------:R2:W3:Y:S01]  /*11e0*/  SYNCS.PHASECHK.TRANS64.TRYWAIT P1, [R3+URZ], R0 ;  /* 0x00000000030075a7 */ /* 0x0004e2000802017f */
[----:B------:R-:W-:Y:S05]  /*11f0*/  @!P0 BRA `(.L_x_15) ;  /* 0x0000000000048947 */ /* 0x000fea0003800000 */
[----:B------:R-:W-:Y:S01]  /*1200*/  BPT.TRAP 0x1 ;  /* 0x000000040000795c */ /* 0x000fe20000300000 */
.L_x_15:
[----:B---3--:R-:W-:Y:S05]  /*1210*/  @P1 BRA `(.L_x_16) ;  /* 0x0000000000081947 */ /* 0x008fea0003800000 */
[----:B------:R-:W3:Y:S02]  /*1220*/  SYNCS.PHASECHK.TRANS64.TRYWAIT P1, [R3+URZ], R0 ;  /* 0x00000000030075a7 */ /* 0x000ee4000802017f */
[----:B---3--:R-:W-:Y:S05]  /*1230*/  @!P1 BRA `(.L_x_17) ;  /* 0x0000007800549947 */ /* 0x008fea0003800000 */
.L_x_16:
[----:B------:R-:W-:-:S04]  /*1240*/  UISETP.LT.AND UP0, UPT, UR40, 0x1, UPT ;  /* 0x000000012800788c */ /* 0x000fc8000bf01270 */
[----:B------:R-:W-:-:S04]  /*1250*/  USEL UR4, UR40, 0x1, UP0 ;  /* 0x0000000128047887 */ /* 0x000fc80008000000 */
[----:B------:R-:W-:-:S06]  /*1260*/  UIADD3 UR4, UR40, -UR4, URZ ;  /* 0x8000000428047290 */ /* 0x000fcc000fffe03f */
[----:B--23--:R-:W-:Y:S01]  /*1270*/  IMAD.U32 R0, RZ, RZ, UR4 ;  /* 0x00000004ff007e24 */ /* 0x00cfe2000f8e00ff */
[----:B------:R-:W-:Y:S05]  /*1280*/  WARPSYNC.ALL ;  /* 0x0000000000007948 */ /* 0x000fea0003800000 */
[----:B------:R-:W-:Y:S01]  /*1290*/  ISETP.GE.AND P1, PT, R0, 0x1, PT ;  /* 0x000000010000780c */ /* 0x000fe20003f26270 */
[----:B------:R-:W-:Y:S01]  /*12a0*/  UIADD3 UR4, UR42, 0x28100, URZ ;  /* 0x000281002a047890 */ /* 0x000fe2000fffe03f */
[----:B------:R-:W-:Y:S01]  /*12b0*/  WARPGROUP.ARRIVE ;  /* 0x00000000000079c5 */ /* 0x000fe20000000000 */
[----:B------:R-:W-:Y:S01]  /*12c0*/  UMOV UR9, 0x40000040 ;  /* 0x4000004000097882 */ /* 0x000fe20000000000 */
[----:B------:R-:W-:Y:S01]  /*12d0*/  UMOV UR11, 0x40000040 ;  /* 0x40000040000b7882 */ /* 0x000fe20000000000 */
[----:B------:R-:W-:-:S04]  /*12e0*/  USHF.R.U32.HI UR4, URZ, 0x4, UR4 ;  /* 0x000000043f047899 */ /* 0x000fc80008011604 */
[----:B------:R-:W-:Y:S02]  /*12f0*/  ULOP3.LUT UR5, UR4, 0x3fff, URZ, 0xc0, !UPT ;  /* 0x00003fff04057892 */ /* 0x000fe4000f8ec03f */
[----:B------:R-:W-:Y:S02]  /*1300*/  ULOP3.LUT UR4, UR41, 0x10000, URZ, 0xfc, !UPT ;  /* 0x0001000029047892 */ /* 0x000fe4000f8efc3f */
[----:B------:R-:W-:Y:S02]  /*1310*/  ULOP3.LUT UR5, UR5, 0x10000, URZ, 0xfc, !UPT ;  /* 0x0001000005057892 */ /* 0x000fe4000f8efc3f */
[----:B------:R-:W-:Y:S02]  /*1320*/  ULEA UR7, UR39, UR4, 0xb ;  /* 0x0000000427077291 */ /* 0x000fe4000f8e583f */
[----:B------:R-:W-:Y:S02]  /*1330*/  ULEA UR6, UR39, UR5, 0x9 ;  /* 0x0000000527067291 */ /* 0x000fe4000f8e483f */
[----:B------:R-:W-:-:S03]  /*1340*/  UIADD3 UR12, UR7, 0x400, URZ ;  /* 0x00000400070c7890 */ /* 0x000fc6000fffe03f */
[----:B------:R-:W-:Y:S02]  /*1350*/  UMOV UR8, UR7 ;  /* 0x0000000700087c82 */ /* 0x000fe40008000000 */
[----:B------:R-:W-:Y:S02]  /*1360*/  UMOV UR10, UR6 ;  /* 0x00000006000a7c82 */ /* 0x000fe40008000000 */
[----:B------:R-:W-:Y:S01]  /*1370*/  HGMMA.64x64x16.F32.BF16 R56, gdesc[UR8], RZ, !UPT, gsb0 ;  /* 0x00e00000083879f0 */ /* 0x000fe2000c0018ff */
[----:B------:R-:W-:Y:S01]  /*1380*/  UMOV UR8, UR12 ;  /* 0x0000000c00087c82 */ /* 0x000fe20008000000 */
[----:B------:R-:W-:Y:S01]  /*1390*/  UMOV UR9, 0x40000040 ;  /* 0x4000004000097882 */ /* 0x000fe20000000000 */
[----:B------:R-:W-:Y:S01]  /*13a0*/  UIADD3 UR12, UR7, 0x402, URZ ;  /* 0x00000402070c7890 */ /* 0x000fe2000fffe03f */
[----:B------:R-:W-:Y:S02]  /*13b0*/  WARPGROUP.DEPBAR.LE gsb0, 0x0 ;  /* 0x00008000000079c5 */ /* 0x000fe40000010000 */
[----:B------:R-:W-:-:S06]  /*13c0*/  WARPGROUP.ARRIVE ;  /* 0x00000000000079c5 */ /* 0x000fcc0000000000 */
[----:B------:R-:W-:Y:S01]  /*13d0*/  HGMMA.64x64x16.F32.BF16 R24, gdesc[UR8], RZ, !UPT, gsb0 ;  /* 0x00e00000081879f0 */ /* 0x000fe2000c0018ff */
[----:B------:R-:W-:Y:S02]  /*13e0*/  UIADD3 UR8, UR7, 0x2, URZ ;  /* 0x0000000207087890 */ /* 0x000fe4000fffe03f */
[----:B------:R-:W-:Y:S01]  /*13f0*/  UIADD3 UR10, UR6, 0x2, URZ ;  /* 0x00000002060a7890 */ /* 0x000fe2000fffe03f */
[----:B------:R-:W-:Y:S01]  /*1400*/  UMOV UR9, 0x40000040 ;  /* 0x4000004000097882 */ /* 0x000fe20000000000 */
[----:B------:R-:W-:Y:S01]  /*1410*/  UMOV UR11, 0x40000040 ;  /* 0x40000040000b7882 */ /* 0x000fe20000000000 */
[----:B------:R-:W-:Y:S02]  /*1420*/  WARPGROUP.DEPBAR.LE gsb0, 0x0 ;  /* 0x00008000000079c5 */ /* 0x000fe40000010000 */
[----:B------:R-:W-:-:S06]  /*1430*/  WARPGROUP.ARRIVE ;  /* 0x00000000000079c5 */ /* 0x000fcc0000000000 */
[----:B------:R-:W-:Y:S01]  /*1440*/  HGMMA.64x64x16.F32.BF16 R56, gdesc[UR8], R56, gsb0 ;  /* 0x00e00000083879f0 */ /* 0x000fe20008001838 */
[----:B------:R-:W-:Y:S01]  /*1450*/  UMOV UR8, UR12 ;  /* 0x0000000c00087c82 */ /* 0x000fe20008000000 */
[----:B------:R-:W-:Y:S01]  /*1460*/  UMOV UR9, 0x40000040 ;  /* 0x4000004000097882 */ /* 0x000fe20000000000 */
[----:B------:R-:W-:Y:S01]  /*1470*/  UIADD3 UR12, UR7, 0x404, URZ ;  /* 0x00000404070c7890 */ /* 0x000fe2000fffe03f */
[----:B------:R-:W-:Y:S02]  /*1480*/  WARPGROUP.DEPBAR.LE gsb0, 0x0 ;  /* 0x00008000000079c5 */ /* 0x000fe40000010000 */
[----:B------:R-:W-:-:S06]  /*1490*/  WARPGROUP.ARRIVE ;  /* 0x00000000000079c5 */ /* 0x000fcc0000000000 */
[----:B------:R-:W-:Y:S01]  /*14a0*/  HGMMA.64x64x16.F32.BF16 R24, gdesc[UR8], R24, gsb0 ;  /* 0x00e00000081879f0 */ /* 0x000fe20008001818 */
        /* <DEDUP_REMOVED lines=9> */
[----:B------:R-:W-:Y:S02]  /*1540*/  WARPGROUP.DEPBAR.LE gsb0, 0x0 ;  /* 0x00008000000079c5 */ /* 0x000fe40000010000 */
[----:B------:R-:W-:-:S06]  /*1550*/  WARPGROUP.ARRIVE ;  /* 0x00000000000079c5 */ /* 0x000fcc0000000000 */
[----:B------:R-:W-:Y:S01]  /*1560*/  HGMMA.64x64x16.F32.BF16 R24, gdesc[UR8], R24, gsb0 ;  /* 0x00e00000081879f0 */ /* 0x000fe20008001818 */
[----:B------:R-:W-:Y:S02]  /*1570*/  UIADD3 UR8, UR7, 0x6, URZ ;  /* 0x0000000607087890 */ /* 0x000fe4000fffe03f */
[----:B------:R-:W-:Y:S01]  /*1580*/  UIADD3 UR10, UR6, 0x6, URZ ;  /* 0x00000006060a7890 */ /* 0x000fe2000fffe03f */
[----:B------:R-:W-:Y:S01]  /*1590*/  UMOV UR9, 0x40000040 ;  /* 0x4000004000097882 */ /* 0x000fe20000000000 */
[----:B------:R-:W-:Y:S01]  /*15a0*/  UMOV UR11, 0x40000040 ;  /* 0x40000040000b7882 */ /* 0x000fe20000000000 */
[----:B------:R-:W-:Y:S01]  /*15b0*/  UIADD3 UR7, UR7, 0x406, URZ ;  /* 0x0000040607077890 */ /* 0x000fe2000fffe03f */
[----:B------:R-:W-:Y:S02]  /*15c0*/  WARPGROUP.DEPBAR.LE gsb0, 0x0 ;  /* 0x00008000000079c5 */ /* 0x000fe40000010000 */
[----:B------:R-:W-:-:S06]  /*15d0*/  WARPGROUP.ARRIVE ;  /* 0x00000000000079c5 */ /* 0x000fcc0000000000 */
[----:B------:R-:W-:Y:S01]  /*15e0*/  HGMMA.64x64x16.F32.BF16 R56, gdesc[UR8], R56, gsb0 ;  /* 0x00e00000083879f0 */ /* 0x000fe20008001838 */
[----:B------:R-:W-:Y:S01]  /*15f0*/  UMOV UR8, UR7 ;  /* 0x0000000700087c82 */ /* 0x000fe20008000000 */
[----:B------:R-:W-:Y:S01]  /*1600*/  UMOV UR9, 0x40000040 ;  /* 0x4000004000097882 */ /* 0x000fe20000000000 */
[----:B------:R-:W-:Y:S02]  /*1610*/  WARPGROUP.DEPBAR.LE gsb0, 0x0 ;  /* 0x00008000000079c5 */ /* 0x000fe40000010000 */
[----:B------:R-:W-:-:S06]  /*1620*/  WARPGROUP.ARRIVE ;  /* 0x00000000000079c5 */ /* 0x000fcc0000000000 */
[----:B------:R-:W-:Y:S03]  /*1630*/  HGMMA.64x64x16.F32.BF16 R24, gdesc[UR8], R24, gsb0 ;  /* 0x00e00000081879f0 */ /* 0x000fe60008001818 */
[----:B------:R-:W-:Y:S02]  /*1640*/  WARPGROUP.DEPBAR.LE gsb0, 0x0 ;  /* 0x00008000000079c5 */ /* 0x000fe40000010000 */
[----:B------:R-:W-:Y:S05]  /*1650*/  @!P1 BRA `(.L_x_18) ;  /* 0x0000000400789947 */ /* 0x000fea0003800000 */
[----:B------:R-:W-:-:S04]  /*1660*/  UIADD3 UR6, UR39, 0x1, URZ ;  /* 0x0000000127067890 */ /* 0x000fc8000fffe03f */
[----:B------:R-:W-:-:S04]  /*1670*/  UISETP.NE.AND UP0, UPT, UR6, 0x5, UPT ;  /* 0x000000050600788c */ /* 0x000fc8000bf05270 */
[----:B------:R-:W-:Y:S02]  /*1680*/  USEL UR7, URZ, 0x1, UP0 ;  /* 0x000000013f077887 */ /* 0x000fe40008000000 */
[----:B------:R-:W-:Y:S02]  /*1690*/  USEL UR6, UR6, URZ, UP0 ;  /* 0x0000003f06067287 */ /* 0x000fe40008000000 */
[----:B------:R-:W-:-:S06]  /*16a0*/  ULOP3.LUT UR7, UR38, UR7, URZ, 0x3c, !UPT ;  /* 0x0000000726077292 */ /* 0x000fcc000f8e3c3f */
[----:B01----:R-:W-:Y:S01]  /*16b0*/  IMAD.U32 R5, RZ, RZ, UR7 ;  /* 0x00000007ff057e24 */ /* 0x003fe2000f8e00ff */
[----:B------:R-:W-:-:S06]  /*16c0*/  UMOV UR7, UR39 ;  /* 0x0000002700077c82 */ /* 0x000fcc0008000000 */
.L_x_25:
[----:B01----:R-:W-:Y:S05]  /*16d0*/  @!P0 BRA `(.L_x_19) ;  /* 0x0000000000048947 */ /* 0x003fea0003800000 */
[----:B------:R-:W-:Y:S01]  /*16e0*/  BPT.TRAP 0x1 ;  /* 0x000000040000795c */ /* 0x000fe20000300000 */
.L_x_19:
[----:B------:R-:W0:Y:S01]  /*16f0*/  S2UR UR9, SR_CgaCtaId ;  /* 0x00000000000979c3 */ /* 0x000e220000008800 */
[----:B------:R-:W-:Y:S01]  /*1700*/  UMOV UR8, 0x400 ;  /* 0x0000040000087882 */ /* 0x000fe20000000000 */
[----:B------:R-:W-:Y:S01]  /*1710*/  SHF.L.U32 R3, R5, 0x1f, RZ ;  /* 0x0000001f05037819 */ /* 0x000fe200000006ff */
[----:B0-----:R-:W-:-:S04]  /*1720*/  ULEA UR15, UR9, UR8, 0x18 ;  /* 0x00000008090f7291 */ /* 0x001fc8000f8ec03f */
[----:B------:R-:W-:-:S09]  /*1730*/  ULEA UR8, UR6, UR15, 0x3 ;  /* 0x0000000f06087291 */ /* 0x000fd2000f8e183f */
[----:B------:R0:W1:Y:S01]  /*1740*/  SYNCS.PHASECHK.TRANS64.TRYWAIT P1, [UR8], R3 ;  /* 0x00000003ff0075a7 */ /* 0x0000620008020148 */
[----:B------:R-:W-:Y:S05]  /*1750*/  @!P0 BRA `(.L_x_20) ;  /* 0x0000000000048947 */ /* 0x000fea0003800000 */
[----:B------:R-:W-:Y:S01]  /*1760*/  BPT.TRAP 0x1 ;  /* 0x000000040000795c */ /* 0x000fe20000300000 */
.L_x_20:
[----:B-1----:R-:W-:Y:S05]  /*1770*/  @P1 BRA `(.L_x_21) ;  /* 0x0000000000081947 */ /* 0x002fea0003800000 */
[----:B------:R-:W1:Y:S02]  /*1780*/  SYNCS.PHASECHK.TRANS64.TRYWAIT P1, [UR8], R3 ;  /* 0x00000003ff0075a7 */ /* 0x000e640008020148 */
[----:B-1----:R-:W-:Y:S05]  /*1790*/  @!P1 BRA `(.L_x_22) ;  /* 0x0000007400109947 */ /* 0x002fea0003800000 */
.L_x_21:
[----:B------:R-:W-:Y:S01]  /*17a0*/  ULEA UR12, UR6, UR5, 0x9 ;  /* 0x00000005060c7291 */ /* 0x000fe2000f8e483f */
[----:B------:R-:W-:Y:S01]  /*17b0*/  WARPGROUP.ARRIVE ;  /* 0x00000000000079c5 */ /* 0x000fe20000000000 */
[----:B------:R-:W-:Y:S01]  /*17c0*/  ULEA UR13, UR6, UR4, 0xb ;  /* 0x00000004060d7291 */ /* 0x000fe2000f8e583f */
[----:B------:R-:W-:Y:S01]  /*17d0*/  UMOV UR11, 0x40000040 ;  /* 0x40000040000b7882 */ /* 0x000fe20000000000 */
[----:B------:R-:W-:Y:S02]  /*17e0*/  UMOV UR9, 0x40000040 ;  /* 0x4000004000097882 */ /* 0x000fe40000000000 */
[----:B------:R-:W-:Y:S01]  /*17f0*/  UIADD3 UR14, UR13, 0x400, URZ ;  /* 0x000004000d0e7890 */ /* 0x000fe2000fffe03f */
[----:B------:R-:W-:Y:S02]  /*1800*/  UMOV UR10, UR12 ;  /* 0x0000000c000a7c82 */ /* 0x000fe40008000000 */
[----:B------:R-:W-:Y:S02]  /*1810*/  UMOV UR8, UR13 ;  /* 0x0000000d00087c82 */ /* 0x000fe40008000000 */
[----:B------:R-:W-:Y:S01]  /*1820*/  HGMMA.64x64x16.F32.BF16 R56, gdesc[UR8], R56, gsb0 ;  /* 0x00e00000083879f0 */ /* 0x000fe20008001838 */
[----:B------:R-:W-:Y:S01]  /*1830*/  UMOV UR9, 0x40000040 ;  /* 0x4000004000097882 */ /* 0x000fe20000000000 */
[----:B------:R-:W-:Y:S01]  /*1840*/  UMOV UR8, UR14 ;  /* 0x0000000e00087c82 */ /* 0x000fe20008000000 */
[----:B------:R-:W-:Y:S01]  /*1850*/  UIADD3 UR14, UR13, 0x402, URZ ;  /* 0x000004020d0e7890 */ /* 0x000fe2000fffe03f */
[----:B------:R-:W-:-:S02]  /*1860*/  WARPGROUP.DEPBAR.LE gsb0, 0x0 ;  /* 0x00008000000079c5 */ /* 0x000fc40000010000 */
        /* <DEDUP_REMOVED lines=42> */
[----:B------:R-:W-:Y:S01]  /*1b10*/  BPT.TRAP 0x1 ;  /* 0x000000040000795c */ /* 0x000fe20000300000 */
.L_x_23:
[----:B------:R-:W-:Y:S01]  /*1b20*/  ULEA UR8, UR7, UR15, 0x3 ;  /* 0x0000000f07087291 */ /* 0x000fe2000f8e183f */
[----:B------:R-:W-:-:S03]  /*1b30*/  ISETP.GT.U32.AND P1, PT, R19, 0x1, PT ;  /* 0x000000011300780c */ /* 0x000fc60003f24070 */
[----:B------:R-:W-:-:S04]  /*1b40*/  UIADD3 UR8, UR8, 0x28, URZ ;  /* 0x0000002808087890 */ /* 0x000fc8000fffe03f */
[----:B------:R-:W-:-:S09]  /*1b50*/  UPRMT UR8, URZ, 0x654, UR8 ;  /* 0x000006543f087896 */ /* 0x000fd20008000008 */
[----:B------:R-:W-:Y:S01]  /*1b60*/  SYNCS.ARRIVE.TRANS64.RED.A1T0 RZ, [UR8], RZ ;  /* 0x000000ffffff79a7 */ /* 0x000fe20008100408 */
[----:B------:R-:W-:Y:S05]  /*1b70*/  @P1 BRA `(.L_x_24) ;  /* 0x0000000000041947 */ /* 0x000fea0003800000 */
[----:B------:R-:W-:Y:S01]  /*1b80*/  BPT.TRAP 0x1 ;  /* 0x000000040000795c */ /* 0x000fe20000300000 */
.L_x_24:
[----:B------:R-:W-:Y:S01]  /*1b90*/  UIADD3 UR6, UR6, 0x1, URZ ;  /* 0x0000000106067890 */ /* 0x000fe2000fffe03f */
[C---:B------:R-:W-:Y:S01]  /*1ba0*/  ISETP.GT.AND P1, PT, R0.reuse, 0x1, PT ;  /* 0x000000010000780c */ /* 0x040fe20003f24270 */
[----:B------:R-:W-:Y:S01]  /*1bb0*/  UIADD3 UR7, UR7, 0x1, URZ ;  /* 0x0000000107077890 */ /* 0x000fe2000fffe03f */
[----:B------:R-:W-:Y:S01]  /*1bc0*/  VIADD R0, R0, 0xffffffff ;  /* 0xffffffff00007836 */ /* 0x000fe20000000000 */
[----:B------:R-:W-:Y:S02]  /*1bd0*/  UISETP.NE.AND UP0, UPT, UR6, 0x5, UPT ;  /* 0x000000050600788c */ /* 0x000fe4000bf05270 */
[----:B------:R-:W-:Y:S02]  /*1be0*/  UISETP.NE.AND UP1, UPT, UR7, 0x5, UPT ;  /* 0x000000050700788c */ /* 0x000fe4000bf25270 */
[----:B------:R-:W-:Y:S02]  /*1bf0*/  USEL UR8, URZ, 0x1, UP0 ;  /* 0x000000013f087887 */ /* 0x000fe40008000000 */
[----:B------:R-:W-:-:S02]  /*1c00*/  USEL UR6, UR6, URZ, UP0 ;  /* 0x0000003f06067287 */ /* 0x000fc40008000000 */
[----:B------:R-:W-:Y:S02]  /*1c10*/  USEL UR7, UR7, URZ, UP1 ;  /* 0x0000003f07077287 */ /* 0x000fe40008800000 */
[----:B------:R-:W-:Y:S01]  /*1c20*/  LOP3.LUT R5, R5, UR8, RZ, 0x3c, !PT ;  /* 0x0000000805057c12 */ /* 0x000fe2000f8e3cff */
[----:B------:R-:W-:Y:S09]  /*1c30*/  @P1 BRA `(.L_x_25) ;  /* 0xfffffff800a41947 */ /* 0x000ff2000383ffff */
.L_x_18:
[----:B------:R-:W2:Y:S02]  /*1c40*/  LDC R0, c[0x0][0x28c] ;  /* 0x0000a300ff007b82 */ /* 0x000ea40000000800 */
[----:B--2---:R-:W-:-:S13]  /*1c50*/  ISETP.GE.AND P1, PT, R0, 0x1, PT ;  /* 0x000000010000780c */ /* 0x004fda0003f26270 */
[----:B------:R-:W-:Y:S05]  /*1c60*/  @!P1 BRA `(.L_x_26) ;  /* 0x0000000000489947 */ /* 0x000fea0003800000 */
[----:B------:R-:W-:Y:S05]  /*1c70*/  @!P0 BRA `(.L_x_27) ;  /* 0x0000000000048947 */ /* 0x000fea0003800000 */
[----:B------:R-:W-:Y:S01]  /*1c80*/  BPT.TRAP 0x1 ;  /* 0x000000040000795c */ /* 0x000fe20000300000 */
.L_x_27:
[----:B------:R-:W2:Y:S01]  /*1c90*/  S2UR UR7, SR_CgaCtaId ;  /* 0x00000000000779c3 */ /* 0x000ea20000008800 */
[----:B------:R-:W-:Y:S01]  /*1ca0*/  UISETP.LT.AND UP0, UPT, UR40, 0x1, UPT ;  /* 0x000000012800788c */ /* 0x000fe2000bf01270 */
[----:B------:R-:W-:-:S03]  /*1cb0*/  ISETP.GT.U32.AND P0, PT, R19, 0x1, PT ;  /* 0x000000011300780c */ /* 0x000fc60003f04070 */
[----:B------:R-:W-:-:S04]  /*1cc0*/  USEL UR6, UR40, 0x1, UP0 ;  /* 0x0000000128067887 */ /* 0x000fc80008000000 */
[----:B------:R-:W-:-:S04]  /*1cd0*/  UIADD3 UR6, UR39, UR40, -UR6 ;  /* 0x0000002827067290 */ /* 0x000fc8000fffe806 */
[----:B------:R-:W-:-:S04]  /*1ce0*/  UIMAD.WIDE.U32 UR4, UR6, -0x33333333, URZ ;  /* 0xcccccccd060478a5 */ /* 0x000fc8000f8e003f */
[----:B------:R-:W-:-:S03]  /*1cf0*/  USHF.R.U32.HI UR4, URZ, 0x2, UR5 ;  /* 0x000000023f047899 */ /* 0x000fc60008011605 */
[----:B------:R-:W-:Y:S01]  /*1d00*/  UMOV UR5, 0x400 ;  /* 0x0000040000057882 */ /* 0x000fe20000000000 */
[----:B------:R-:W-:Y:S02]  /*1d10*/  UIMAD UR6, UR4, -0x5, UR6 ;  /* 0xfffffffb040678a4 */ /* 0x000fe4000f8e0206 */
[----:B--2---:R-:W-:-:S04]  /*1d20*/  ULEA UR5, UR7, UR5, 0x18 ;  /* 0x0000000507057291 */ /* 0x004fc8000f8ec03f */
[----:B------:R-:W-:-:S04]  /*1d30*/  ULEA UR6, UR6, UR5, 0x3 ;  /* 0x0000000506067291 */ /* 0x000fc8000f8e183f */
[----:B------:R-:W-:-:S04]  /*1d40*/  UIADD3 UR6, UR6, 0x28, URZ ;  /* 0x0000002806067890 */ /* 0x000fc8000fffe03f */
[----:B------:R-:W-:-:S09]  /*1d50*/  UPRMT UR6, URZ, 0x654, UR6 ;  /* 0x000006543f067896 */ /* 0x000fd20008000006 */
[----:B------:R-:W-:Y:S01]  /*1d60*/  SYNCS.ARRIVE.TRANS64.RED.A1T0 RZ, [UR6], RZ ;  /* 0x000000ffffff79a7 */ /* 0x000fe20008100406 */
[----:B------:R-:W-:Y:S05]  /*1d70*/  @P0 BRA `(.L_x_26) ;  /* 0x0000000000040947 */ /* 0x000fea0003800000 */
[----:B------:R-:W-:Y:S01]  /*1d80*/  BPT.TRAP 0x1 ;  /* 0x000000040000795c */ /* 0x000fe20000300000 */
.L_x_26:
[----:B------:R-:W2:Y:S01]  /*1d90*/  LDC R6, c[0x0][0x288] ;  /* 0x0000a200ff067b82 */ /* 0x000ea20000000800 */
[----:B01----:R-:W-:Y:S01]  /*1da0*/  LOP3.LUT R5, R18, 0x3, RZ, 0xc0, !PT ;  /* 0x0000000312057812 */ /* 0x003fe200078ec0ff */
[----:B------:R-:W-:Y:S01]  /*1db0*/  IMAD.SHL.U32 R11, R90, 0x40, RZ ;  /* 0x000000405a0b7824 */ /* 0x000fe200078e00ff */
[----:B------:R-:W-:Y:S01]  /*1dc0*/  SHF.R.U32.HI R3, RZ, 0x2, R18 ;  /* 0x00000002ff037819 */ /* 0x000fe20000011612 */
[----:B------:R-:W-:Y:S01]  /*1dd0*/  UIADD3 UR39, UR40, UR39, URZ ;  /* 0x0000002728277290 */ /* 0x000fe2000fffe03f */
[----:B------:R-:W-:Y:S01]  /*1de0*/  LOP3.LUT R4, R18, 0x60, RZ, 0xc0, !PT ;  /* 0x0000006012047812 */ /* 0x000fe200078ec0ff */
[----:B------:R-:W-:Y:S01]  /*1df0*/  ULDC UR7, c[0x0][0x284] ;  /* 0x0000a10000077ab9 */ /* 0x000fe20000000800 */
[----:B------:R-:W-:Y:S01]  /*1e00*/  LOP3.LUT R0, R22, 0x1, RZ, 0xc0, !PT ;  /* 0x0000000116007812 */ /* 0x000fe200078ec0ff */
[----:B------:R-:W-:Y:S01]  /*1e10*/  UISETP.GT.U32.AND UP0, UPT, UR39, 0x4, UPT ;  /* 0x000000042700788c */ /* 0x000fe2000bf04070 */
[----:B------:R-:W-:Y:S01]  /*1e20*/  LOP3.LUT R3, R3, 0x7, RZ, 0xc0, !PT ;  /* 0x0000000703037812 */ /* 0x000fe200078ec0ff */
[----:B------:R-:W-:Y:S01]  /*1e30*/  UISETP.GE.U32.AND UP1, UPT, UR40, 0x5, UPT ;  /* 0x000000052800788c */ /* 0x000fe2000bf26070 */
[----:B------:R-:W-:Y:S01]  /*1e40*/  SHF.R.U32.HI R4, RZ, 0x1, R4 ;  /* 0x00000001ff047819 */ /* 0x000fe20000011604 */
[----:B------:R-:W-:Y:S01]  /*1e50*/  IMAD.SHL.U32 R8, R0, 0x40, RZ ;  /* 0x0000004000087824 */ /* 0x000fe200078e00ff */
[----:B------:R-:W-:Y:S01]  /*1e60*/  UISETP.LT.U32.AND UP0, UPT, UR40, 0x5, UP0 ;  /* 0x000000052800788c */ /* 0x000fe20008701070 */
[----:B------:R-:W-:Y:S01]  /*1e70*/  SHF.R.S32.HI R21, RZ, 0x1f, R23 ;  /* 0x0000001fff157819 */ /* 0x000fe20000011417 */
[----:B------:R-:W-:Y:S01]  /*1e80*/  ULDC.64 UR8, c[0x0][0x5d0] ;  /* 0x0001740000087ab9 */ /* 0x000fe20000000a00 */
[--C-:B------:R-:W-:Y:S01]  /*1e90*/  IADD3 R7, RZ, -R4, -R3.reuse ;  /* 0x80000004ff077210 */ /* 0x100fe20007ffe803 */
[----:B------:R-:W-:Y:S01]  /*1ea0*/  UIMAD.WIDE.U32 UR4, UR39, -0x33333333, URZ ;  /* 0xcccccccd270478a5 */ /* 0x000fe2000f8e003f */
[----:B------:R-:W-:Y:S01]  /*1eb0*/  LOP3.LUT R3, R8, 0x40, R3, 0xe2, !PT ;  /* 0x0000004008037812 */ /* 0x000fe200078ee203 */
[----:B------:R-:W-:Y:S01]  /*1ec0*/  USEL UR6, URZ, 0x1, !UP0 ;  /* 0x000000013f067887 */ /* 0x000fe2000c000000 */
[----:B------:R-:W-:Y:S01]  /*1ed0*/  IMAD R8, R21, UR8, RZ ;  /* 0x0000000815087c24 */ /* 0x000fe2000f8e02ff */
[----:B------:R-:W-:Y:S01]  /*1ee0*/  USHF.R.U32.HI UR4, URZ, 0x2, UR5 ;  /* 0x000000023f047899 */ /* 0x000fe20008011605 */
[----:B------:R-:W-:Y:S01]  /*1ef0*/  IMAD R0, R0, -0x40, R7 ;  /* 0xffffffc000007824 */ /* 0x000fe200078e0207 */
[----:B------:R-:W-:Y:S01]  /*1f00*/  ULOP3.LUT UR38, UR38, UR6, URZ, 0x3c, !UPT ;  /* 0x0000000626267292 */ /* 0x000fe2000f8e3c3f */
[----:B--2---:R-:W-:Y:S01]  /*1f10*/  IMAD R10, R5, -0x2, R6 ;  /* 0xfffffffe050a7824 */ /* 0x004fe200078e0206 */
[----:B------:R-:W-:Y:S01]  /*1f20*/  ISETP.GE.AND P0, PT, R11, R6, PT ;  /* 0x000000060b00720c */ /* 0x000fe20003f06270 */
[----:B------:R-:W-:Y:S01]  /*1f30*/  IMAD.SHL.U32 R5, R94, 0x100, RZ ;  /* 0x000001005e057824 */ /* 0x000fe200078e00ff */
[----:B------:R-:W-:Y:S01]  /*1f40*/  SHF.L.U32 R6, R18, 0x1, RZ ;  /* 0x0000000112067819 */ /* 0x000fe200000006ff */
[----:B------:R-:W-:Y:S01]  /*1f50*/  IMAD.WIDE R94, R94, 0x100, RZ ;  /* 0x000001005e5e7825 */ /* 0x000fe200078e02ff */
[----:B------:R-:W-:-:S02]  /*1f60*/  UIMAD UR39, UR4, -0x5, UR39 ;  /* 0xfffffffb042778a4 */ /* 0x000fc4000f8e0227 */
[----:B------:R-:W-:Y:S01]  /*1f70*/  ISETP.GE.OR P0, PT, R5, UR7, P0 ;  /* 0x0000000705007c0c */ /* 0x000fe20008706670 */
[----:B------:R-:W-:Y:S01]  /*1f80*/  IMAD R13, R23, UR9, R8 ;  /* 0x00000009170d7c24 */ /* 0x000fe2000f8e0208 */
[----:B------:R-:W-:Y:S01]  /*1f90*/  LOP3.LUT R6, R11, 0x6, R6, 0xf8, !PT ;  /* 0x000000060b067812 */ /* 0x000fe200078ef806 */
[----:B------:R-:W-:Y:S01]  /*1fa0*/  @UP1 ULOP3.LUT UR38, UR38, 0x1, UR4, 0x78, !UPT ;  /* 0x0000000126261892 */ /* 0x000fe2000f8e7804 */
[----:B------:R-:W-:Y:S01]  /*1fb0*/  LOP3.LUT R113, R94, R3, R4, 0xfe, !PT ;  /* 0x000000035e717212 */ /* 0x000fe200078efe04 */
[----:B------:R-:W-:Y:S01]  /*1fc0*/  IMAD.IADD R4, R10, 0x1, -R11 ;  /* 0x000000010a047824 */ /* 0x000fe200078e0a0b */
[----:B------:R-:W-:Y:S02]  /*1fd0*/  SHF.R.S32.HI R7, RZ, 0x1f, R6 ;  /* 0x0000001fff077819 */ /* 0x000fe40000011406 */
[----:B------:R-:W-:Y:S01]  /*1fe0*/  IADD3 R3, -R5, UR7, R0 ;  /* 0x0000000705037c10 */ /* 0x000fe2000fffe100 */
[----:B------:R-:W-:Y:S02]  /*1ff0*/  IMAD.MOV.U32 R0, RZ, RZ, -0x1 ;  /* 0xffffffffff007424 */ /* 0x000fe400078e00ff */
[----:B------:R-:W-:-:S04]  /*2000*/  IMAD.WIDE.U32 R8, R23, UR8, R6 ;  /* 0x0000000817087c25 */ /* 0x000fc8000f8e0006 */
[----:B------:R-:W-:Y:S01]  /*2010*/  IMAD.IADD R9, R9, 0x1, R13 ;  /* 0x0000000109097824 */ /* 0x000fe200078e020d */
[----:B------:R-:W-:Y:S06]  /*2020*/  @P0 BRA `(.L_x_28) ;  /* 0x0000004c007c0947 */ /* 0x000fec0003800000 */
[----:B------:R-:W0:Y:S01]  /*2030*/  LDC.64 R12, c[0x0][0x5c8] ;  /* 0x00017200ff0c7b82 */ /* 0x000e220000000a00 */
[----:B-----5:R-:W-:Y:S01]  /*2040*/  FSETP.NEU.AND P1, PT, R89, RZ, PT ;  /* 0x000000ff5900720b */ /* 0x020fe20003f2d000 */
[----:B------:R-:W-:Y:S01]  /*2050*/  BSSY B0, `(.L_x_28) ;  /* 0x00004dc000007945 */ /* 0x000fe20003800000 */
[----:B------:R-:W-:-:S04]  /*2060*/  ISETP.GT.AND P6, PT, R4, RZ, PT ;  /* 0x000000ff0400720c */ /* 0x000fc80003fc4270 */
[----:B------:R-:W-:Y:S01]  /*2070*/  ISETP.GT.AND P0, PT, R3, RZ, P6 ;  /* 0x000000ff0300720c */ /* 0x000fe20003704270 */
[-C--:B0-----:R-:W-:Y:S02]  /*2080*/  IMAD R10, R95, R12.reuse, RZ ;  /* 0x0000000c5f0a7224 */ /* 0x081fe400078e02ff */
[----:B------:R-:W-:-:S04]  /*2090*/  IMAD.WIDE.U32 R104, R113, R12, R8 ;  /* 0x0000000c71687225 */ /* 0x000fc800078e0008 */
[----:B------:R-:W-:-:S04]  /*20a0*/  IMAD R5, R113, R13, R10 ;  /* 0x0000000d71057224 */ /* 0x000fc800078e020a */
[----:B------:R-:W-:Y:S01]  /*20b0*/  IMAD.IADD R93, R105, 0x1, R5 ;  /* 0x00000001695d7824 */ /* 0x000fe200078e0205 */
[----:B------:R-:W-:Y:S06]  /*20c0*/  @!P1 BRA `(.L_x_29) ;  /* 0x0000003400789947 */ /* 0x000fec0003800000 */
[----:B------:R-:W0:Y:S01]  /*20d0*/  LDC.64 R14, c[0x0][0x5b8] ;  /* 0x00016e00ff0e7b82 */ /* 0x000e220000000a00 */
[----:B------:R-:W-:-:S07]  /*20e0*/  ULDC.64 UR4, c[0x0][0x5c0] ;  /* 0x0001700000047ab9 */ /* 0x000fce0000000a00 */
[----:B------:R-:W1:Y:S08]  /*20f0*/  LDC.64 R96, c[0x0][0x5b0] ;  /* 0x00016c00ff607b82 */ /* 0x000e700000000a00 */
[----:B------:R-:W2:Y:S01]  /*2100*/  LDC.64 R10, c[0x0][0x5a8] ;  /* 0x00016a00ff0a7b82 */ /* 0x000ea20000000a00 */
[-C--:B0-----:R-:W-:Y:S02]  /*2110*/  IMAD R8, R21, R14.reuse, RZ ;  /* 0x0000000e15087224 */ /* 0x081fe400078e02ff */
[----:B------:R-:W-:-:S04]  /*2120*/  IMAD.WIDE.U32 R20, R23, R14, R6 ;  /* 0x0000000e17147225 */ /* 0x000fc800078e0006 */
[----:B------:R-:W-:Y:S02]  /*2130*/  IMAD R103, R23, R15, R8 ;  /* 0x0000000f17677224 */ /* 0x000fe400078e0208 */
[-C--:B-1----:R-:W-:Y:S02]  /*2140*/  IMAD R8, R95, R96.reuse, RZ ;  /* 0x000000605f087224 */ /* 0x082fe400078e02ff */
[----:B------:R-:W-:Y:S02]  /*2150*/  IMAD.IADD R91, R21, 0x1, R103 ;  /* 0x00000001155b7824 */ /* 0x000fe400078e0267 */
[----:B------:R-:W-:Y:S02]  /*2160*/  IMAD.MOV.U32 R90, RZ, RZ, R20 ;  /* 0x000000ffff5a7224 */ /* 0x000fe400078e0014 */
[C---:B------:R-:W-:Y:S02]  /*2170*/  IMAD R109, R113.reuse, R97, R8 ;  /* 0x00000061716d7224 */ /* 0x040fe400078e0208 */
[----:B------:R-:W-:-:S04]  /*2180*/  IMAD.WIDE.U32 R8, R113, R96, R90 ;  /* 0x0000006071087225 */ /* 0x000fc800078e005a */
[----:B------:R-:W-:Y:S01]  /*2190*/  IMAD.IADD R5, R9, 0x1, R109 ;  /* 0x0000000109057824 */ /* 0x000fe200078e026d */
[----:B--2---:R-:W-:-:S04]  /*21a0*/  LEA R98, P1, R8, R10, 0x1 ;  /* 0x0000000a08627211 */ /* 0x004fc800078208ff */
[----:B------:R-:W-:-:S05]  /*21b0*/  LEA.HI.X R99, R8, R11, R5, 0x1, P1 ;  /* 0x0000000b08637211 */ /* 0x000fca00008f0c05 */
[----:B------:R-:W2:Y:S01]  /*21c0*/  @P0 LDG.E.LTC128B.U16 R5, desc[UR36][R98.64] ;  /* 0x0000002462050981 */ /* 0x000ea2000c1e1520 */
[----:B------:R-:W-:Y:S01]  /*21d0*/  ISETP.GT.AND P4, PT, R4, 0x1, PT ;  /* 0x000000010400780c */ /* 0x000fe20003f84270 */
[----:B------:R-:W-:Y:S01]  /*21e0*/  IMAD.WIDE.U32 R8, R113, R96, R6 ;  /* 0x0000006071087225 */ /* 0x000fe200078e0006 */
[----:B------:R-:W-:Y:S02]  /*21f0*/  BSSY B1, `(.L_x_30) ;  /* 0x0000013000017945 */ /* 0x000fe40003800000 */
[----:B------:R-:W-:Y:S01]  /*2200*/  P2R R107, PR, RZ, 0x10 ;  /* 0x00000010ff6b7803 */ /* 0x000fe20000000000 */
[----:B------:R-:W-:Y:S02]  /*2210*/  IMAD.IADD R9, R109, 0x1, R9 ;  /* 0x000000016d097824 */ /* 0x000fe400078e0209 */
[----:B------:R-:W-:-:S04]  /*2220*/  IMAD.WIDE.U32 R100, R23, R14, R8 ;  /* 0x0000000e17647225 */ /* 0x000fc800078e0008 */
[----:B------:R-:W-:Y:S01]  /*2230*/  IMAD.IADD R9, R103, 0x1, R101 ;  /* 0x0000000167097824 */ /* 0x000fe200078e0265 */
[----:B------:R-:W-:Y:S02]  /*2240*/  LEA R8, P2, R100, R10, 0x1 ;  /* 0x0000000a64087211 */ /* 0x000fe400078408ff */
[----:B------:R-:W-:Y:S02]  /*2250*/  SHF.L.U64.HI R101, R96, 0x3, R97 ;  /* 0x0000000360657819 */ /* 0x000fe40000010261 */
[----:B------:R-:W-:Y:S01]  /*2260*/  LEA.HI.X R9, R100, R11, R9, 0x1, P2 ;  /* 0x0000000b64097211 */ /* 0x000fe200010f0c09 */
[----:B------:R-:W-:Y:S02]  /*2270*/  IMAD.SHL.U32 R100, R96, 0x8, RZ ;  /* 0x0000000860647824 */ /* 0x000fe400078e00ff */
[----:B--2---:R-:W-:-:S04]  /*2280*/  IMAD.U32 R92, R5, 0x10000, RZ ;  /* 0x00010000055c7824 */ /* 0x004fc800078e00ff */
[----:B------:R-:W-:Y:S01]  /*2290*/  FMUL R15, R92, R89 ;  /* 0x000000595c0f7220 */ /* 0x000fe20000400000 */
[----:B------:R-:W-:-:S03]  /*22a0*/  LEA R92, P1, R104, UR4, 0x1 ;  /* 0x00000004685c7c11 */ /* 0x000fc6000f8208ff */
[----:B------:R-:W-:Y:S01]  /*22b0*/  FFMA R15, R56, R88, R15 ;  /* 0x00000058380f7223 */ /* 0x000fe2000000000f */
[----:B------:R-:W-:Y:S02]  /*22c0*/  LEA.HI.X R93, R104, UR5, R93, 0x1, P1 ;  /* 0x00000005685d7c11 */ /* 0x000fe400088f0c5d */
[----:B------:R-:W-:Y:S02]  /*22d0*/  ISETP.GT.AND P1, PT, R3, RZ, P4 ;  /* 0x000000ff0300720c */ /* 0x000fe40002724270 */
[----:B------:R-:W-:-:S05]  /*22e0*/  F2FP.BF16.F32.PACK_AB R15, RZ, R15 ;  /* 0x0000000fff0f723e */ /* 0x000fca00000010ff */
[----:B------:R0:W-:Y:S06]  /*22f0*/  @P0 STG.E.U16 desc[UR36][R92.64], R15 ;  /* 0x0000000f5c000986 */ /* 0x0001ec000c101524 */
[----:B------:R-:W-:Y:S05]  /*2300*/  @!P1 BRA `(.L_x_31) ;  /* 0x0000000000049947 */ /* 0x000fea0003800000 */
[----:B------:R1:W5:Y:S02]  /*2310*/  LDG.E.LTC128B.U16 R5, desc[UR36][R8.64+0x2] ;  /* 0x0000022408057981 */ /* 0x000364000c1e1520 */
.L_x_31:
[----:B------:R-:W-:Y:S05]  /*2320*/  BSYNC B1 ;  /* 0x0000000000017941 */ /* 0x000fea0003800000 */
.L_x_30:
[----:B------:R-:W-:Y:S01]  /*2330*/  IMAD.WIDE.U32 R104, R113, R96, R100 ;  /* 0x0000006071687225 */ /* 0x000fe200078e0064 */
[----:B------:R-:W-:-:S03]  /*2340*/  ISETP.GT.AND P0, PT, R3, 0x8, P6 ;  /* 0x000000080300780c */ /* 0x000fc60003704270 */
[----:B-----5:R-:W-:Y:S01]  /*2350*/  IMAD.U32 R56, R5, 0x10000, RZ ;  /* 0x0001000005387824 */ /* 0x020fe200078e00ff */
[----:B0-----:R-:W-:Y:S01]  /*2360*/  IADD3 R15, P2, R20, R104, RZ ;  /* 0x00000068140f7210 */ /* 0x001fe20007f5e0ff */
[----:B------:R-:W-:Y:S02]  /*2370*/  IMAD.IADD R109, R109, 0x1, R105 ;  /* 0x000000016d6d7824 */ /* 0x000fe400078e0269 */
[----:B------:R-:W-:Y:S02]  /*2380*/  FMUL R56, R56, R89 ;  /* 0x0000005938387220 */ /* 0x000fe40000400000 */
[----:B------:R-:W-:Y:S02]  /*2390*/  IMAD.X R98, R109, 0x1, R91, P2 ;  /* 0x000000016d627824 */ /* 0x000fe400010e065b */
[----:B------:R-:W-:Y:S01]  /*23a0*/  FFMA R57, R57, R88, R56 ;  /* 0x0000005839397223 */ /* 0x000fe20000000038 */
[----:B------:R-:W-:-:S04]  /*23b0*/  LEA R56, P2, R15, R10, 0x1 ;  /* 0x0000000a0f387211 */ /* 0x000fc800078408ff */
[----:B------:R-:W-:Y:S02]  /*23c0*/  F2FP.BF16.F32.PACK_AB R99, RZ, R57 ;  /* 0x00000039ff63723e */ /* 0x000fe400000010ff */
[----:B------:R-:W-:Y:S02]  /*23d0*/  LEA.HI.X R57, R15, R11, R98, 0x1, P2 ;  /* 0x0000000b0f397211 */ /* 0x000fe400010f0c62 */
[----:B------:R-:W-:Y:S01]  /*23e0*/  PRMT R15, R5, 0x7610, R15 ;  /* 0x00007610050f7816 */ /* 0x000fe2000000000f */
[----:B------:R0:W-:Y:S05]  /*23f0*/  @P1 STG.E.U16 desc[UR36][R92.64+0x2], R99 ;  /* 0x000002635c001986 */ /* 0x0001ea000c101524 */
[----:B------:R2:W3:Y:S01]  /*2400*/  @P0 LDG.E.LTC128B.U16 R15, desc[UR36][R56.64] ;  /* 0x00000024380f0981 */ /* 0x0004e2000c1e1520 */
[----:B------:R-:W-:Y:S01]  /*2410*/  IADD3 R104, P1, R6, R104, RZ ;  /* 0x0000006806687210 */ /* 0x000fe20007f3e0ff */
[----:B------:R-:W-:Y:S01]  /*2420*/  BSSY B1, `(.L_x_32) ;  /* 0x0000012000017945 */ /* 0x000fe20003800000 */
[----:B------:R-:W-:-:S03]  /*2430*/  SHF.L.U64.HI R111, R12, 0x4, R13 ;  /* 0x000000040c6f7819 */ /* 0x000fc6000001020d */
[----:B------:R-:W-:Y:S01]  /*2440*/  IMAD.X R105, R7, 0x1, R109, P1 ;  /* 0x0000000107697824 */ /* 0x000fe200008e066d */
[----:B------:R-:W-:Y:S01]  /*2450*/  ISETP.GT.AND P1, PT, R3, 0x8, P4 ;  /* 0x000000080300780c */ /* 0x000fe20002724270 */
[----:B------:R-:W-:Y:S02]  /*2460*/  IMAD.SHL.U32 R109, R12, 0x10, RZ ;  /* 0x000000100c6d7824 */ /* 0x000fe400078e00ff */
[----:B------:R-:W-:-:S03]  /*2470*/  IMAD.WIDE.U32 R104, R23, R14, R104 ;  /* 0x0000000e17687225 */ /* 0x000fc600078e0068 */
[----:B--2---:R-:W-:Y:S01]  /*2480*/  LEA R56, P3, R104, R10, 0x1 ;  /* 0x0000000a68387211 */ /* 0x004fe200078608ff */
[----:B---3--:R-:W-:-:S04]  /*2490*/  IMAD.U32 R98, R15, 0x10000, RZ ;  /* 0x000100000f627824 */ /* 0x008fc800078e00ff */
[----:B------:R-:W-:Y:S01]  /*24a0*/  FMUL R5, R98, R89 ;  /* 0x0000005962057220 */ /* 0x000fe20000400000 */
[----:B------:R-:W-:-:S03]  /*24b0*/  IADD3 R98, P2, R109, R92, RZ ;  /* 0x0000005c6d627210 */ /* 0x000fc60007f5e0ff */
[----:B------:R-:W-:Y:S01]  /*24c0*/  FFMA R5, R58, R88, R5 ;  /* 0x000000583a057223 */ /* 0x000fe20000000005 */
[----:B------:R-:W-:Y:S02]  /*24d0*/  IMAD.IADD R58, R103, 0x1, R105 ;  /* 0x00000001673a7824 */ /* 0x000fe400078e0269 */
[----:B0-----:R-:W-:Y:S02]  /*24e0*/  IMAD.X R99, R111, 0x1, R93, P2 ;  /* 0x000000016f637824 */ /* 0x001fe400010e065d */
[----:B------:R-:W-:Y:S02]  /*24f0*/  F2FP.BF16.F32.PACK_AB R5, RZ, R5 ;  /* 0x00000005ff05723e */ /* 0x000fe400000010ff */
[----:B------:R-:W-:-:S03]  /*2500*/  LEA.HI.X R57, R104, R11, R58, 0x1, P3 ;  /* 0x0000000b68397211 */ /* 0x000fc600018f0c3a */
[----:B------:R0:W-:Y:S01]  /*2510*/  @P0 STG.E.U16 desc[UR36][R98.64], R5 ;  /* 0x0000000562000986 */ /* 0x0001e2000c101524 */
[----:B------:R-:W-:Y:S05]  /*2520*/  @!P1 BRA `(.L_x_33) ;  /* 0x0000000000049947 */ /* 0x000fea0003800000 */
[----:B------:R2:W5:Y:S02]  /*2530*/  LDG.E.LTC128B.U16 R15, desc[UR36][R56.64+0x2] ;  /* 0x00000224380f7981 */ /* 0x000564000c1e1520 */
.L_x_33:
[----:B------:R-:W-:Y:S05]  /*2540*/  BSYNC B1 ;  /* 0x0000000000017941 */ /* 0x000fea0003800000 */
.L_x_32:
[C---:B-----5:R-:W-:Y:S01]  /*2550*/  IMAD.U32 R58, R15.reuse, 0x10000, RZ ;  /* 0x000100000f3a7824 */ /* 0x060fe200078e00ff */
[----:B------:R-:W-:Y:S01]  /*2560*/  ISETP.GT.AND P4, PT, R4, 0x8, PT ;  /* 0x000000080400780c */ /* 0x000fe20003f84270 */
[----:B------:R-:W-:Y:S01]  /*2570*/  BSSY B1, `(.L_x_34) ;  /* 0x000000d000017945 */ /* 0x000fe20003800000 */
[----:B------:R-:W-:Y:S01]  /*2580*/  PRMT R104, R15, 0x7610, R104 ;  /* 0x000076100f687816 */ /* 0x000fe20000000068 */
[----:B------:R-:W-:Y:S01]  /*2590*/  FMUL R58, R58, R89 ;  /* 0x000000593a3a7220 */ /* 0x000fe20000400000 */
[----:B------:R-:W-:Y:S02]  /*25a0*/  ISETP.GT.AND P0, PT, R3, RZ, P4 ;  /* 0x000000ff0300720c */ /* 0x000fe40002704270 */
[----:B------:R-:W-:Y:S01]  /*25b0*/  P2R R108, PR, RZ, 0x10 ;  /* 0x00000010ff6c7803 */ /* 0x000fe20000000000 */
[----:B------:R-:W-:Y:S01]  /*25c0*/  FFMA R58, R59, R88, R58 ;  /* 0x000000583b3a7223 */ /* 0x000fe2000000003a */
[----:B------:R-:W-:-:S04]  /*25d0*/  IMAD.MOV.U32 R59, RZ, RZ, R99 ;  /* 0x000000ffff3b7224 */ /* 0x000fc800078e0063 */
[----:B------:R-:W-:-:S04]  /*25e0*/  F2FP.BF16.F32.PACK_AB R58, RZ, R58 ;  /* 0x0000003aff3a723e */ /* 0x000fc800000010ff */
[----:B0-----:R-:W-:Y:S01]  /*25f0*/  PRMT R5, R58, 0x7610, R5 ;  /* 0x000076103a057816 */ /* 0x001fe20000000005 */
[----:B------:R-:W-:-:S05]  /*2600*/  IMAD.MOV.U32 R58, RZ, RZ, R98 ;  /* 0x000000ffff3a7224 */ /* 0x000fca00078e0062 */
[----:B------:R0:W-:Y:S01]  /*2610*/  @P1 STG.E.U16 desc[UR36][R58.64+0x2], R5 ;  /* 0x000002053a001986 */ /* 0x0001e2000c101524 */
[----:B------:R-:W-:Y:S05]  /*2620*/  @!P0 BRA `(.L_x_35) ;  /* 0x0000000000048947 */ /* 0x000fea0003800000 */
[----:B------:R3:W5:Y:S02]  /*2630*/  LDG.E.LTC128B.U16 R104, desc[UR36][R8.64+0x10] ;  /* 0x0000102408687981 */ /* 0x000764000c1e1520 */
.L_x_35:
[----:B------:R-:W-:Y:S05]  /*2640*/  BSYNC B1 ;  /* 0x0000000000017941 */ /* 0x000fea0003800000 */
.L_x_34:
[----:B-----5:R-:W-:Y:S01]  /*2650*/  IMAD.U32 R106, R104, 0x10000, RZ ;  /* 0x00010000686a7824 */ /* 0x020fe200078e00ff */
[C---:B------:R-:W-:Y:S01]  /*2660*/  SHF.L.U64.HI R15, R12.reuse, 0x8, R13 ;  /* 0x000000080c0f7819 */ /* 0x040fe2000001020d */
[----:B0-----:R-:W-:Y:S01]  /*2670*/  IMAD.SHL.U32 R5, R12, 0x100, RZ ;  /* 0x000001000c057824 */ /* 0x001fe200078e00ff */
[----:B------:R-:W-:Y:S01]  /*2680*/  ISETP.GT.AND P3, PT, R4, 0x9, PT ;  /* 0x000000090400780c */ /* 0x000fe20003f64270 */
[----:B------:R-:W-:Y:S01]  /*2690*/  FMUL R105, R106, R89 ;  /* 0x000000596a697220 */ /* 0x000fe20000400000 */
[----:B------:R-:W-:Y:S02]  /*26a0*/  BSSY B1, `(.L_x_36) ;  /* 0x000000a000017945 */ /* 0x000fe40003800000 */
[----:B------:R-:W-:Y:S01]  /*26b0*/  IADD3 R12, P1, P2, R5, R92, R109 ;  /* 0x0000005c050c7210 */ /* 0x000fe20007a3e06d */
[----:B------:R-:W-:-:S03]  /*26c0*/  FFMA R105, R60, R88, R105 ;  /* 0x000000583c697223 */ /* 0x000fc60000000069 */
[----:B------:R-:W-:Y:S02]  /*26d0*/  IADD3.X R13, R15, R93, R111, P1, P2 ;  /* 0x0000005d0f0d7210 */ /* 0x000fe40000fe446f */
[----:B------:R-:W-:Y:S02]  /*26e0*/  F2FP.BF16.F32.PACK_AB R60, RZ, R105 ;  /* 0x00000069ff3c723e */ /* 0x000fe400000010ff */
[----:B------:R-:W-:Y:S02]  /*26f0*/  ISETP.GT.AND P1, PT, R3, RZ, P3 ;  /* 0x000000ff0300720c */ /* 0x000fe40001f24270 */
[----:B------:R-:W-:Y:S01]  /*2700*/  P2R R105, PR, RZ, 0x8 ;  /* 0x00000008ff697803 */ /* 0x000fe20000000000 */
[----:B------:R0:W-:Y:S10]  /*2710*/  @P0 STG.E.U16 desc[UR36][R92.64+0x10], R60 ;  /* 0x0000103c5c000986 */ /* 0x0001f4000c101524 */
[----:B------:R-:W-:Y:S05]  /*2720*/  @!P1 BRA `(.L_x_37) ;  /* 0x0000000000049947 */ /* 0x000fea0003800000 */
[----:B------:R4:W5:Y:S02]  /*2730*/  LDG.E.LTC128B.U16 R104, desc[UR36][R8.64+0x12] ;  /* 0x0000122408687981 */ /* 0x000964000c1e1520 */
.L_x_37:
[----:B------:R-:W-:Y:S05]  /*2740*/  BSYNC B1 ;  /* 0x0000000000017941 */ /* 0x000fea0003800000 */
.L_x_36:
[----:B0----5:R-:W-:Y:S01]  /*2750*/  IMAD.U32 R60, R104, 0x10000, RZ ;  /* 0x00010000683c7824 */ /* 0x021fe200078e00ff */
[----:B------:R-:W-:Y:S01]  /*2760*/  ISETP.GT.AND P0, PT, R3, 0x8, P4 ;  /* 0x000000080300780c */ /* 0x000fe20002704270 */
[----:B------:R-:W-:Y:S02]  /*2770*/  BSSY B1, `(.L_x_38) ;  /* 0x000000a000017945 */ /* 0x000fe40003800000 */
[----:B------:R-:W-:-:S04]  /*2780*/  FMUL R60, R60, R89 ;  /* 0x000000593c3c7220 */ /* 0x000fc80000400000 */
[----:B------:R-:W-:Y:S01]  /*2790*/  FFMA R60, R61, R88, R60 ;  /* 0x000000583d3c7223 */ /* 0x000fe2000000003c */
[----:B------:R-:W-:-:S04]  /*27a0*/  @P1 IMAD.MOV.U32 R61, RZ, RZ, R93 ;  /* 0x000000ffff3d1224 */ /* 0x000fc800078e005d */
[----:B------:R-:W-:-:S04]  /*27b0*/  F2FP.BF16.F32.PACK_AB R60, RZ, R60 ;  /* 0x0000003cff3c723e */ /* 0x000fc800000010ff */
[----:B------:R-:W-:Y:S01]  /*27c0*/  PRMT R106, R60, 0x7610, R106 ;  /* 0x000076103c6a7816 */ /* 0x000fe2000000006a */
[----:B------:R-:W-:-:S05]  /*27d0*/  @P1 IMAD.MOV.U32 R60, RZ, RZ, R92 ;  /* 0x000000ffff3c1224 */ /* 0x000fca00078e005c */
[----:B------:R0:W-:Y:S01]  /*27e0*/  @P1 STG.E.U16 desc[UR36][R60.64+0x12], R106 ;  /* 0x0000126a3c001986 */ /* 0x0001e2000c101524 */
[----:B------:R-:W-:Y:S05]  /*27f0*/  @!P0 BRA `(.L_x_39) ;  /* 0x0000000000048947 */ /* 0x000fea0003800000 */
[----:B------:R0:W5:Y:S02]  /*2800*/  LDG.E.LTC128B.U16 R104, desc[UR36][R56.64+0x10] ;  /* 0x0000102438687981 */ /* 0x000164000c1e1520 */
.L_x_39:
[----:B------:R-:W-:Y:S05]  /*2810*/  BSYNC B1 ;  /* 0x0000000000017941 */ /* 0x000fea0003800000 */
.L_x_38:
[----:B0----5:R-:W-:Y:S01]  /*2820*/  IMAD.U32 R60, R104, 0x10000, RZ ;  /* 0x00010000683c7824 */ /* 0x021fe200078e00ff */
[----:B------:R-:W-:Y:S01]  /*2830*/  ISETP.GT.AND P1, PT, R3, 0x8, P3 ;  /* 0x000000080300780c */ /* 0x000fe20001f24270 */
[----:B------:R-:W-:Y:S02]  /*2840*/  BSSY B1, `(.L_x_40) ;  /* 0x0000007000017945 */ /* 0x000fe40003800000 */
[----:B------:R-:W-:-:S04]  /*2850*/  FMUL R61, R60, R89 ;  /* 0x000000593c3d7220 */ /* 0x000fc80000400000 */
[----:B------:R-:W-:-:S05]  /*2860*/  FFMA R61, R62, R88, R61 ;  /* 0x000000583e3d7223 */ /* 0x000fca000000003d */
[----:B------:R-:W-:-:S05]  /*2870*/  F2FP.BF16.F32.PACK_AB R61, RZ, R61 ;  /* 0x0000003dff3d723e */ /* 0x000fca00000010ff */
[----:B------:R0:W-:Y:S01]  /*2880*/  @P0 STG.E.U16 desc[UR36][R58.64+0x10], R61 ;  /* 0x0000103d3a000986 */ /* 0x0001e2000c101524 */
[----:B------:R-:W-:Y:S05]  /*2890*/  @!P1 BRA `(.L_x_41) ;  /* 0x0000000000049947 */ /* 0x000fea0003800000 */
[----:B------:R0:W5:Y:S02]  /*28a0*/  LDG.E.LTC128B.U16 R104, desc[UR36][R56.64+0x12] ;  /* 0x0000122438687981 */ /* 0x000164000c1e1520 */
.L_x_41:
[----:B------:R-:W-:Y:S05]  /*28b0*/  BSYNC B1 ;  /* 0x0000000000017941 */ /* 0x000fea0003800000 */
.L_x_40:
[----:B-----5:R-:W-:Y:S01]  /*28c0*/  IMAD.U32 R60, R104, 0x10000, RZ ;  /* 0x00010000683c7824 */ /* 0x020fe200078e00ff */
[----:B------:R-:W-:Y:S01]  /*28d0*/  IADD3 R113, P0, R113, 0x80, RZ ;  /* 0x0000008071717810 */ /* 0x000fe20007f1e0ff */
[----:B------:R-:W-:Y:S01]  /*28e0*/  BSSY B1, `(.L_x_42) ;  /* 0x000000b000017945 */ /* 0x000fe20003800000 */
[----:B------:R-:W-:Y:S01]  /*28f0*/  ISETP.GT.AND P2, PT, R4, 0x10, PT ;  /* 0x000000100400780c */ /* 0x000fe20003f44270 */
[----:B------:R-:W-:Y:S02]  /*2900*/  FMUL R60, R60, R89 ;  /* 0x000000593c3c7220 */ /* 0x000fe40000400000 */
[----:B------:R-:W-:Y:S01]  /*2910*/  IMAD.X R95, RZ, RZ, R95, P0 ;  /* 0x000000ffff5f7224 */ /* 0x000fe200000e065f */
[----:B------:R-:W-:Y:S01]  /*2920*/  ISETP.GT.AND P0, PT, R3, RZ, P2 ;  /* 0x000000ff0300720c */ /* 0x000fe20001704270 */
[----:B------:R-:W-:Y:S01]  /*2930*/  FFMA R60, R63, R88, R60 ;  /* 0x000000583f3c7223 */ /* 0x000fe2000000003c */
[----:B------:R-:W-:-:S04]  /*2940*/  P2R R106, PR, RZ, 0x4 ;  /* 0x00000004ff6a7803 */ /* 0x000fc80000000000 */
[----:B------:R-:W-:-:S05]  /*2950*/  F2FP.BF16.F32.PACK_AB R60, RZ, R60 ;  /* 0x0000003cff3c723e */ /* 0x000fca00000010ff */
[----:B------:R0:W-:Y:S02]  /*2960*/  @P1 STG.E.U16 desc[UR36][R58.64+0x12], R60 ;  /* 0x0000123c3a001986 */ /* 0x0001e4000c101524 */
[----:B------:R-:W-:Y:S05]  /*2970*/  @!P0 BRA `(.L_x_43) ;  /* 0x0000000000048947 */ /* 0x000fea0003800000 */
[----:B------:R0:W5:Y:S02]  /*2980*/  LDG.E.LTC128B.U16 R104, desc[UR36][R8.64+0x20] ;  /* 0x0000202408687981 */ /* 0x000164000c1e1520 */
.L_x_43:
[----:B------:R-:W-:Y:S05]  /*2990*/  BSYNC B1 ;  /* 0x0000000000017941 */ /* 0x000fea0003800000 */
.L_x_42:
[----:B0----5:R-:W-:Y:S01]  /*29a0*/  IMAD.U32 R60, R104, 0x10000, RZ ;  /* 0x00010000683c7824 */ /* 0x021fe200078e00ff */
[----:B------:R-:W-:Y:S01]  /*29b0*/  ISETP.GT.AND P1, PT, R4, 0x11, PT ;  /* 0x000000110400780c */ /* 0x000fe20003f24270 */
[-C--:B------:R-:W-:Y:S01]  /*29c0*/  IMAD.WIDE.U32 R62, R113, R96.reuse, R6 ;  /* 0x00000060713e7225 */ /* 0x080fe200078e0006 */
[----:B------:R-:W-:Y:S03]  /*29d0*/  BSSY B1, `(.L_x_44) ;  /* 0x0000021000017945 */ /* 0x000fe60003800000 */
[----:B------:R-:W-:Y:S01]  /*29e0*/  FMUL R21, R60, R89 ;  /* 0x000000593c157220 */ /* 0x000fe20000400000 */
[----:B------:R-:W-:-:S03]  /*29f0*/  IMAD R60, R95, R96, RZ ;  /* 0x000000605f3c7224 */ /* 0x000fc600078e02ff */
[----:B------:R-:W-:Y:S01]  /*2a00*/  FFMA R21, R64, R88, R21 ;  /* 0x0000005840157223 */ /* 0x000fe20000000015 */
[C---:B------:R-:W-:Y:S02]  /*2a10*/  IMAD R109, R113.reuse, R97, R60 ;  /* 0x00000061716d7224 */ /* 0x040fe400078e023c */
[----:B------:R-:W-:Y:S02]  /*2a20*/  IMAD.WIDE.U32 R60, R113, R96, R90 ;  /* 0x00000060713c7225 */ /* 0x000fe400078e005a */
[----:B------:R-:W-:Y:S02]  /*2a30*/  F2FP.BF16.F32.PACK_AB R21, RZ, R21 ;  /* 0x00000015ff15723e */ /* 0x000fe400000010ff */
[----:B------:R-:W-:Y:S02]  /*2a40*/  IMAD.IADD R63, R109, 0x1, R63 ;  /* 0x000000016d3f7824 */ /* 0x000fe400078e023f */
[----:B------:R-:W-:Y:S01]  /*2a50*/  PRMT R95, R21, 0x7610, R95 ;  /* 0x00007610155f7816 */ /* 0x000fe2000000005f */
[----:B------:R-:W-:-:S02]  /*2a60*/  IMAD.IADD R21, R61, 0x1, R109 ;  /* 0x000000013d157824 */ /* 0x000fc400078e026d */
[----:B------:R-:W-:Y:S02]  /*2a70*/  IMAD.WIDE.U32 R96, R113, R96, R100 ;  /* 0x0000006071607225 */ /* 0x000fe400078e0064 */
[----:B------:R0:W-:Y:S02]  /*2a80*/  @P0 STG.E.U16 desc[UR36][R92.64+0x20], R95 ;  /* 0x0000205f5c000986 */ /* 0x0001e4000c101524 */
[----:B------:R-:W-:Y:S02]  /*2a90*/  IMAD.IADD R109, R109, 0x1, R97 ;  /* 0x000000016d6d7824 */ /* 0x000fe400078e0261 */
[----:B0-----:R-:W-:Y:S01]  /*2aa0*/  IMAD.WIDE.U32 R94, R23, R14, R62 ;  /* 0x0000000e175e7225 */ /* 0x001fe200078e003e */
[----:B------:R-:W-:-:S04]  /*2ab0*/  LEA R62, P0, R60, R10, 0x1 ;  /* 0x0000000a3c3e7211 */ /* 0x000fc800078008ff */
[----:B------:R-:W-:Y:S01]  /*2ac0*/  LEA.HI.X R63, R60, R11, R21, 0x1, P0 ;  /* 0x0000000b3c3f7211 */ /* 0x000fe200000f0c15 */
[----:B------:R-:W-:Y:S01]  /*2ad0*/  IMAD.IADD R21, R103, 0x1, R95 ;  /* 0x0000000167157824 */ /* 0x000fe200078e025f */
[----:B------:R-:W-:-:S04]  /*2ae0*/  LEA R60, P0, R94, R10, 0x1 ;  /* 0x0000000a5e3c7211 */ /* 0x000fc800078008ff */
[----:B------:R-:W-:Y:S02]  /*2af0*/  LEA.HI.X R61, R94, R11, R21, 0x1, P0 ;  /* 0x0000000b5e3d7211 */ /* 0x000fe400000f0c15 */
[----:B------:R-:W-:-:S05]  /*2b00*/  IADD3 R64, P0, R20, R96, RZ ;  /* 0x0000006014407210 */ /* 0x000fca0007f1e0ff */
[----:B------:R-:W-:Y:S01]  /*2b10*/  IMAD.X R90, R109, 0x1, R91, P0 ;  /* 0x000000016d5a7824 */ /* 0x000fe200000e065b */
[----:B------:R-:W-:-:S05]  /*2b20*/  IADD3 R20, P0, R6, R96, RZ ;  /* 0x0000006006147210 */ /* 0x000fca0007f1e0ff */
[----:B------:R-:W-:Y:S01]  /*2b30*/  IMAD.X R21, R7, 0x1, R109, P0 ;  /* 0x0000000107157824 */ /* 0x000fe200000e066d */
[----:B------:R-:W-:Y:S01]  /*2b40*/  LEA R6, P0, R64, R10, 0x1 ;  /* 0x0000000a40067211 */ /* 0x000fe200078008ff */
[----:B------:R-:W-:-:S03]  /*2b50*/  IMAD.WIDE.U32 R20, R23, R14, R20 ;  /* 0x0000000e17147225 */ /* 0x000fc600078e0014 */
[----:B------:R-:W-:Y:S02]  /*2b60*/  LEA.HI.X R7, R64, R11, R90, 0x1, P0 ;  /* 0x0000000b40077211 */ /* 0x000fe400000f0c5a */
[----:B------:R-:W-:Y:S01]  /*2b70*/  P2R R23, PR, RZ, 0x2 ;  /* 0x00000002ff177803 */ /* 0x000fe20000000000 */
[----:B------:R-:W-:Y:S01]  /*2b80*/  IMAD.IADD R103, R103, 0x1, R21 ;  /* 0x0000000167677824 */ /* 0x000fe200078e0215 */
[----:B------:R-:W-:-:S04]  /*2b90*/  LEA R10, P0, R20, R10, 0x1 ;  /* 0x0000000a140a7211 */ /* 0x000fc800078008ff */
[----:B------:R-:W-:Y:S02]  /*2ba0*/  LEA.HI.X R11, R20, R11, R103, 0x1, P0 ;  /* 0x0000000b140b7211 */ /* 0x000fe400000f0c67 */
[----:B------:R-:W-:-:S13]  /*2bb0*/  ISETP.GT.AND P0, PT, R3, RZ, P1 ;  /* 0x000000ff0300720c */ /* 0x000fda0000f04270 */
[----:B------:R-:W-:Y:S05]  /*2bc0*/  @!P0 BRA `(.L_x_45) ;  /* 0x0000000000048947 */ /* 0x000fea0003800000 */
[----:B------:R0:W5:Y:S02]  /*2bd0*/  LDG.E.LTC128B.U16 R104, desc[UR36][R8.64+0x22] ;  /* 0x0000222408687981 */ /* 0x000164000c1e1520 */
.L_x_45:
[----:B------:R-:W-:Y:S05]  /*2be0*/  BSYNC B1 ;  /* 0x0000000000017941 */ /* 0x000fea0003800000 */
.L_x_44:
[----:B-----5:R-:W-:Y:S01]  /*2bf0*/  IMAD.U32 R14, R104, 0x10000, RZ ;  /* 0x00010000680e7824 */ /* 0x020fe200078e00ff */
[----:B------:R-:W-:Y:S01]  /*2c00*/  BSSY B1, `(.L_x_46) ;  /* 0x000000a000017945 */ /* 0x000fe20003800000 */
[----:B------:R-:W-:Y:S02]  /*2c10*/  @P0 IMAD.MOV.U32 R20, RZ, RZ, R92 ;  /* 0x000000ffff140224 */ /* 0x000fe400078e005c */
[----:B------:R-:W-:Y:S01]  /*2c20*/  FMUL R14, R14, R89 ;  /* 0x000000590e0e7220 */ /* 0x000fe20000400000 */
[----:B------:R-:W-:-:S03]  /*2c30*/  @P0 IMAD.MOV.U32 R21, RZ, RZ, R93 ;  /* 0x000000ffff150224 */ /* 0x000fc600078e005d */
[----:B------:R-:W-:-:S05]  /*2c40*/  FFMA R14, R65, R88, R14 ;  /* 0x00000058410e7223 */ /* 0x000fca000000000e */
[----:B------:R-:W-:-:S05]  /*2c50*/  F2FP.BF16.F32.PACK_AB R14, RZ, R14 ;  /* 0x0000000eff0e723e */ /* 0x000fca00000010ff */
[----:B------:R0:W-:Y:S01]  /*2c60*/  @P0 STG.E.U16 desc[UR36][R20.64+0x22], R14 ;  /* 0x0000220e14000986 */ /* 0x0001e2000c101524 */
[----:B------:R-:W-:-:S13]  /*2c70*/  ISETP.GT.AND P0, PT, R3, 0x8, P2 ;  /* 0x000000080300780c */ /* 0x000fda0001704270 */
[----:B0-----:R-:W-:Y:S05]  /*2c80*/  @!P0 BRA `(.L_x_47) ;  /* 0x0000000000048947 */ /* 0x001fea0003800000 */
[----:B------:R0:W5:Y:S02]  /*2c90*/  LDG.E.LTC128B.U16 R104, desc[UR36][R56.64+0x20] ;  /* 0x0000202438687981 */ /* 0x000164000c1e1520 */
.L_x_47:
[----:B------:R-:W-:Y:S05]  /*2ca0*/  BSYNC B1 ;  /* 0x0000000000017941 */ /* 0x000fea0003800000 */
.L_x_46:
[----:B-----5:R-:W-:Y:S01]  /*2cb0*/  SHF.L.U32 R14, R104, 0x10, RZ ;  /* 0x00000010680e7819 */ /* 0x020fe200000006ff */
[----:B------:R-:W-:Y:S04]  /*2cc0*/  BSSY B1, `(.L_x_48) ;  /* 0x0000008000017945 */ /* 0x000fe80003800000 */
[----:B------:R-:W-:-:S04]  /*2cd0*/  FMUL R21, R14, R89 ;  /* 0x000000590e157220 */ /* 0x000fc80000400000 */
[----:B------:R-:W-:-:S05]  /*2ce0*/  FFMA R21, R66, R88, R21 ;  /* 0x0000005842157223 */ /* 0x000fca0000000015 */
[----:B------:R-:W-:-:S05]  /*2cf0*/  F2FP.BF16.F32.PACK_AB R21, RZ, R21 ;  /* 0x00000015ff15723e */ /* 0x000fca00000010ff */
[----:B------:R0:W-:Y:S01]  /*2d00*/  @P0 STG.E.U16 desc[UR36][R58.64+0x20], R21 ;  /* 0x000020153a000986 */ /* 0x0001e2000c101524 */
[----:B------:R-:W-:-:S13]  /*2d10*/  ISETP.GT.AND P0, PT, R3, 0x8, P1 ;  /* 0x000000080300780c */ /* 0x000fda0000f04270 */
[----:B0-----:R-:W-:Y:S05]  /*2d20*/  @!P0 BRA `(.L_x_49) ;  /* 0x0000000000048947 */ /* 0x001fea0003800000 */
[----:B------:R0:W5:Y:S02]  /*2d30*/  LDG.E.LTC128B.U16 R104, desc[UR36][R56.64+0x22] ;  /* 0x0000222438687981 */ /* 0x000164000c1e1520 */
.L_x_49:
[----:B------:R-:W-:Y:S05]  /*2d40*/  BSYNC B1 ;  /* 0x0000000000017941 */ /* 0x000fea0003800000 */
.L_x_48:
[----:B-----5:R-:W-:Y:S01]  /*2d50*/  IMAD.U32 R14, R104, 0x10000, RZ ;  /* 0x00010000680e7824 */ /* 0x020fe200078e00ff */
[----:B------:R-:W-:Y:S01]  /*2d60*/  ISETP.GT.AND P2, PT, R4, 0x18, PT ;  /* 0x000000180400780c */ /* 0x000fe20003f44270 */
[----:B------:R-:W-:Y:S02]  /*2d70*/  BSSY B1, `(.L_x_50) ;  /* 0x0000009000017945 */ /* 0x000fe40003800000 */
[----:B------:R-:W-:Y:S01]  /*2d80*/  FMUL R14, R14, R89 ;  /* 0x000000590e0e7220 */ /* 0x000fe20000400000 */
[----:B------:R-:W-:-:S03]  /*2d90*/  P2R R90, PR, RZ, 0x4 ;  /* 0x00000004ff5a7803 */ /* 0x000fc60000000000 */
[----:B------:R-:W-:-:S05]  /*2da0*/  FFMA R14, R67, R88, R14 ;  /* 0x00000058430e7223 */ /* 0x000fca000000000e */
[----:B------:R-:W-:-:S05]  /*2db0*/  F2FP.BF16.F32.PACK_AB R14, RZ, R14 ;  /* 0x0000000eff0e723e */ /* 0x000fca00000010ff */
[----:B------:R0:W-:Y:S01]  /*2dc0*/  @P0 STG.E.U16 desc[UR36][R58.64+0x22], R14 ;  /* 0x0000220e3a000986 */ /* 0x0001e2000c101524 */
[----:B------:R-:W-:-:S13]  /*2dd0*/  ISETP.GT.AND P0, PT, R3, RZ, P2 ;  /* 0x000000ff0300720c */ /* 0x000fda0001704270 */
[----:B0-----:R-:W-:Y:S05]  /*2de0*/  @!P0 BRA `(.L_x_51) ;  /* 0x0000000000048947 */ /* 0x001fea0003800000 */
[----:B------:R0:W5:Y:S02]  /*2df0*/  LDG.E.LTC128B.U16 R104, desc[UR36][R8.64+0x30] ;  /* 0x0000302408687981 */ /* 0x000164000c1e1520 */
.L_x_51:
[----:B------:R-:W-:Y:S05]  /*2e00*/  BSYNC B1 ;  /* 0x0000000000017941 */ /* 0x000fea0003800000 */
.L_x_50:
[----:B-----5:R-:W-:Y:S01]  /*2e10*/  IMAD.U32 R14, R104, 0x10000, RZ ;  /* 0x00010000680e7824 */ /* 0x020fe200078e00ff */
[----:B------:R-:W-:Y:S01]  /*2e20*/  ISETP.GT.AND P1, PT, R4, 0x19, PT ;  /* 0x000000190400780c */ /* 0x000fe20003f24270 */
[----:B------:R-:W-:Y:S01]  /*2e30*/  @P0 IMAD.MOV.U32 R20, RZ, RZ, R92 ;  /* 0x000000ffff140224 */ /* 0x000fe200078e005c */
[----:B------:R-:W-:Y:S01]  /*2e40*/  BSSY B1, `(.L_x_52) ;  /* 0x000000b000017945 */ /* 0x000fe20003800000 */
[----:B------:R-:W-:-:S04]  /*2e50*/  FMUL R21, R14, R89 ;  /* 0x000000590e157220 */ /* 0x000fc80000400000 */
[----:B------:R-:W-:Y:S01]  /*2e60*/  FFMA R21, R68, R88, R21 ;  /* 0x0000005844157223 */ /* 0x000fe20000000015 */
[----:B------:R-:W-:-:S04]  /*2e70*/  P2R R68, PR, RZ, 0x2 ;  /* 0x00000002ff447803 */ /* 0x000fc80000000000 */
[----:B------:R-:W-:-:S04]  /*2e80*/  F2FP.BF16.F32.PACK_AB R21, RZ, R21 ;  /* 0x00000015ff15723e */ /* 0x000fc800000010ff */
[----:B------:R-:W-:Y:S01]  /*2e90*/  PRMT R14, R21, 0x7610, R14 ;  /* 0x00007610150e7816 */ /* 0x000fe2000000000e */
[----:B------:R-:W-:-:S05]  /*2ea0*/  @P0 IMAD.MOV.U32 R21, RZ, RZ, R93 ;  /* 0x000000ffff150224 */ /* 0x000fca00078e005d */
[----:B------:R0:W-:Y:S01]  /*2eb0*/  @P0 STG.E.U16 desc[UR36][R20.64+0x30], R14 ;  /* 0x0000300e14000986 */ /* 0x0001e2000c101524 */
[----:B------:R-:W-:-:S13]  /*2ec0*/  ISETP.GT.AND P0, PT, R3, RZ, P1 ;  /* 0x000000ff0300720c */ /* 0x000fda0000f04270 */
[----:B0-----:R-:W-:Y:S05]  /*2ed0*/  @!P0 BRA `(.L_x_53) ;  /* 0x0000000000048947 */ /* 0x001fea0003800000 */
[----:B------:R0:W5:Y:S02]  /*2ee0*/  LDG.E.LTC128B.U16 R104, desc[UR36][R8.64+0x32] ;  /* 0x0000322408687981 */ /* 0x000164000c1e1520 */
.L_x_53:
[----:B------:R-:W-:Y:S05]  /*2ef0*/  BSYNC B1 ;  /* 0x0000000000017941 */ /* 0x000fea0003800000 */
.L_x_52:
        /* <DEDUP_REMOVED lines=11> */
.L_x_55:
[----:B------:R-:W-:Y:S05]  /*2fb0*/  BSYNC B1 ;  /* 0x0000000000017941 */ /* 0x000fea0003800000 */
.L_x_54:
[----:B-----5:R-:W-:Y:S01]  /*2fc0*/  IMAD.U32 R14, R104, 0x10000, RZ ;  /* 0x00010000680e7824 */ /* 0x020fe200078e00ff */
[----:B------:R-:W-:Y:S03]  /*2fd0*/  BSSY B1, `(.L_x_56) ;  /* 0x0000008000017945 */ /* 0x000fe60003800000 */
[----:B------:R-:W-:-:S04]  /*2fe0*/  FMUL R21, R14, R89 ;  /* 0x000000590e157220 */ /* 0x000fc80000400000 */
[----:B------:R-:W-:-:S05]  /*2ff0*/  FFMA R21, R70, R88, R21 ;  /* 0x0000005846157223 */ /* 0x000fca0000000015 */
[----:B------:R-:W-:-:S05]  /*3000*/  F2FP.BF16.F32.PACK_AB R21, RZ, R21 ;  /* 0x00000015ff15723e */ /* 0x000fca00000010ff */
[----:B------:R0:W-:Y:S01]  /*3010*/  @P0 STG.E.U16 desc[UR36][R58.64+0x30], R21 ;  /* 0x000030153a000986 */ /* 0x0001e2000c101524 */
[----:B------:R-:W-:-:S13]  /*3020*/  ISETP.GT.AND P0, PT, R3, 0x8, P1 ;  /* 0x000000080300780c */ /* 0x000fda0000f04270 */
[----:B0-----:R-:W-:Y:S05]  /*3030*/  @!P0 BRA `(.L_x_57) ;  /* 0x0000000000048947 */ /* 0x001fea0003800000 */
[----:B------:R0:W5:Y:S02]  /*3040*/  LDG.E.LTC128B.U16 R104, desc[UR36][R56.64+0x32] ;  /* 0x0000322438687981 */ /* 0x000164000c1e1520 */
.L_x_57:
[----:B------:R-:W-:Y:S05]  /*3050*/  BSYNC B1 ;  /* 0x0000000000017941 */ /* 0x000fea0003800000 */
.L_x_56:
        /* <DEDUP_REMOVED lines=11> */
.L_x_59:
[----:B------:R-:W-:Y:S05]  /*3110*/  BSYNC B1 ;  /* 0x0000000000017941 */ /* 0x000fea0003800000 */
.L_x_58:
[----:B-----5:R-:W-:Y:S01]  /*3120*/  IMAD.U32 R14, R104, 0x10000, RZ ;  /* 0x00010000680e7824 */ /* 0x020fe200078e00ff */
[----:B------:R-:W-:Y:S01]  /*3130*/  ISETP.GT.AND P1, PT, R4, 0x21, PT ;  /* 0x000000210400780c */ /* 0x000fe20003f24270 */
[----:B------:R-:W-:Y:S01]  /*3140*/  @P0 IMAD.MOV.U32 R20, RZ, RZ, R92 ;  /* 0x000000ffff140224 */ /* 0x000fe200078e005c */
[----:B------:R-:W-:Y:S01]  /*3150*/  BSSY B1, `(.L_x_60) ;  /* 0x000000b000017945 */ /* 0x000fe20003800000 */
[----:B------:R-:W-:Y:S01]  /*3160*/  FMUL R21, R14, R89 ;  /* 0x000000590e157220 */ /* 0x000fe20000400000 */
[----:B------:R-:W-:-:S03]  /*3170*/  P2R R70, PR, RZ, 0x2 ;  /* 0x00000002ff467803 */ /* 0x000fc60000000000 */
[----:B------:R-:W-:-:S05]  /*3180*/  FFMA R21, R72, R88, R21 ;  /* 0x0000005848157223 */ /* 0x000fca0000000015 */
[----:B------:R-:W-:-:S04]  /*3190*/  F2FP.BF16.F32.PACK_AB R21, RZ, R21 ;  /* 0x00000015ff15723e */ /* 0x000fc800000010ff */
[----:B------:R-:W-:Y:S01]  /*31a0*/  PRMT R14, R21, 0x7610, R14 ;  /* 0x00007610150e7816 */ /* 0x000fe2000000000e */
[----:B------:R-:W-:-:S05]  /*31b0*/  @P0 IMAD.MOV.U32 R21, RZ, RZ, R93 ;  /* 0x000000ffff150224 */ /* 0x000fca00078e005d */
[----:B------:R0:W-:Y:S01]  /*31c0*/  @P0 STG.E.U16 desc[UR36][R20.64+0x40], R14 ;  /* 0x0000400e14000986 */ /* 0x0001e2000c101524 */
[----:B------:R-:W-:-:S13]  /*31d0*/  ISETP.GT.AND P0, PT, R3, RZ, P1 ;  /* 0x000000ff0300720c */ /* 0x000fda0000f04270 */
[----:B0-----:R-:W-:Y:S05]  /*31e0*/  @!P0 BRA `(.L_x_61) ;  /* 0x0000000000048947 */ /* 0x001fea0003800000 */
[----:B------:R0:W5:Y:S02]  /*31f0*/  LDG.E.LTC128B.U16 R104, desc[UR36][R8.64+0x42] ;  /* 0x0000422408687981 */ /* 0x000164000c1e1520 */
.L_x_61:
[----:B------:R-:W-:Y:S05]  /*3200*/  BSYNC B1 ;  /* 0x0000000000017941 */ /* 0x000fea0003800000 */
.L_x_60:
        /* <DEDUP_REMOVED lines=11> */
.L_x_63:
[----:B------:R-:W-:Y:S05]  /*32c0*/  BSYNC B1 ;  /* 0x0000000000017941 */ /* 0x000fea0003800000 */
.L_x_62:
        /* <DEDUP_REMOVED lines=9> */
.L_x_65:
[----:B------:R-:W-:Y:S05]  /*3360*/  BSYNC B1 ;  /* 0x0000000000017941 */ /* 0x000fea0003800000 */
.L_x_64:
        /* <DEDUP_REMOVED lines=11> */
.L_x_67:
[----:B------:R-:W-:Y:S05]  /*3420*/  BSYNC B1 ;  /* 0x0000000000017941 */ /* 0x000fea0003800000 */
.L_x_66:
[----:B-----5:R-:W-:Y:S01]  /*3430*/  IMAD.U32 R14, R104, 0x10000, RZ ;  /* 0x00010000680e7824 */ /* 0x020fe200078e00ff */
[----:B------:R-:W-:Y:S01]  /*3440*/  ISETP.GT.AND P5, PT, R4, 0x29, PT ;  /* 0x000000290400780c */ /* 0x000fe20003fa4270 */
[----:B------:R-:W-:Y:S01]  /*3450*/  @P0 IMAD.MOV.U32 R20, RZ, RZ, R92 ;  /* 0x000000ffff140224 */ /* 0x000fe200078e005c */
[----:B------:R-:W-:Y:S01]  /*3460*/  BSSY B1, `(.L_x_68) ;  /* 0x000000b000017945 */ /* 0x000fe20003800000 */
[----:B------:R-:W-:-:S04]  /*3470*/  FMUL R21, R14, R89 ;  /* 0x000000590e157220 */ /* 0x000fc80000400000 */
[----:B------:R-:W-:-:S05]  /*3480*/  FFMA R21, R76, R88, R21 ;  /* 0x000000584c157223 */ /* 0x000fca0000000015 */
[----:B------:R-:W-:-:S04]  /*3490*/  F2FP.BF16.F32.PACK_AB R21, RZ, R21 ;  /* 0x00000015ff15723e */ /* 0x000fc800000010ff */
[----:B------:R-:W-:Y:S01]  /*34a0*/  PRMT R14, R21, 0x7610, R14 ;  /* 0x00007610150e7816 */ /* 0x000fe2000000000e */
[----:B------:R-:W-:-:S05]  /*34b0*/  @P0 IMAD.MOV.U32 R21, RZ, RZ, R93 ;  /* 0x000000ffff150224 */ /* 0x000fca00078e005d */
[----:B------:R1:W-:Y:S01]  /*34c0*/  @P0 STG.E.U16 desc[UR36][R20.64+0x50], R14 ;  /* 0x0000500e14000986 */ /* 0x0003e2000c101524 */
[----:B------:R-:W-:Y:S02]  /*34d0*/  ISETP.GT.AND P0, PT, R3, RZ, P5 ;  /* 0x000000ff0300720c */ /* 0x000fe40002f04270 */
[----:B-1----:R-:W-:-:S11]  /*34e0*/  P2R R14, PR, RZ, 0x20 ;  /* 0x00000020ff0e7803 */ /* 0x002fd60000000000 */
[----:B------:R-:W-:Y:S05]  /*34f0*/  @!P0 BRA `(.L_x_69) ;  /* 0x0000000000048947 */ /* 0x000fea0003800000 */
[----:B------:R1:W5:Y:S02]  /*3500*/  LDG.E.LTC128B.U16 R104, desc[UR36][R8.64+0x52] ;  /* 0x0000522408687981 */ /* 0x000364000c1e1520 */
.L_x_69:
[----:B------:R-:W-:Y:S05]  /*3510*/  BSYNC B1 ;  /* 0x0000000000017941 */ /* 0x000fea0003800000 */
.L_x_68:
        /* <DEDUP_REMOVED lines=11> */
.L_x_71:
[----:B------:R-:W-:Y:S05]  /*35d0*/  BSYNC B1 ;  /* 0x0000000000017941 */ /* 0x000fea0003800000 */
.L_x_70:
        /* <DEDUP_REMOVED lines=9> */
.L_x_73:
[----:B------:R-:W-:Y:S05]  /*3670*/  BSYNC B1 ;  /* 0x0000000000017941 */ /* 0x000fea0003800000 */
.L_x_72:
[----:B-----5:R-:W-:Y:S01]  /*3680*/  IMAD.U32 R14, R104, 0x10000, RZ ;  /* 0x00010000680e7824 */ /* 0x020fe200078e00ff */
[----:B------:R-:W-:Y:S01]  /*3690*/  ISETP.GT.AND P3, PT, R4, 0x30, PT ;  /* 0x000000300400780c */ /* 0x000fe20003f64270 */
[----:B------:R-:W-:Y:S02]  /*36a0*/  BSSY B1, `(.L_x_74) ;  /* 0x0000008000017945 */ /* 0x000fe40003800000 */
[----:B------:R-:W-:-:S04]  /*36b0*/  FMUL R14, R14, R89 ;  /* 0x000000590e0e7220 */ /* 0x000fc80000400000 */
[----:B------:R-:W-:-:S05]  /*36c0*/  FFMA R14, R79, R88, R14 ;  /* 0x000000584f0e7223 */ /* 0x000fca000000000e */
[----:B------:R-:W-:-:S05]  /*36d0*/  F2FP.BF16.F32.PACK_AB R14, RZ, R14 ;  /* 0x0000000eff0e723e */ /* 0x000fca00000010ff */
[----:B------:R0:W-:Y:S01]  /*36e0*/  @P0 STG.E.U16 desc[UR36][R58.64+0x52], R14 ;  /* 0x0000520e3a000986 */ /* 0x0001e2000c101524 */
[----:B------:R-:W-:-:S13]  /*36f0*/  ISETP.GT.AND P0, PT, R3, RZ, P3 ;  /* 0x000000ff0300720c */ /* 0x000fda0001f04270 */
[----:B0-----:R-:W-:Y:S05]  /*3700*/  @!P0 BRA `(.L_x_75) ;  /* 0x0000000000048947 */ /* 0x001fea0003800000 */
[----:B------:R0:W5:Y:S02]  /*3710*/  LDG.E.LTC128B.U16 R104, desc[UR36][R8.64+0x60] ;  /* 0x0000602408687981 */ /* 0x000164000c1e1520 */
.L_x_75:
[----:B------:R-:W-:Y:S05]  /*3720*/  BSYNC B1 ;  /* 0x0000000000017941 */ /* 0x000fea0003800000 */
.L_x_74:
        /* <DEDUP_REMOVED lines=13> */
.L_x_77:
[----:B------:R-:W-:Y:S05]  /*3800*/  BSYNC B1 ;  /* 0x0000000000017941 */ /* 0x000fea0003800000 */
.L_x_76:
        /* <DEDUP_REMOVED lines=11> */
.L_x_79:
[----:B------:R-:W-:Y:S05]  /*38c0*/  BSYNC B1 ;  /* 0x0000000000017941 */ /* 0x000fea0003800000 */
.L_x_78:
        /* <DEDUP_REMOVED lines=9> */
.L_x_81:
[----:B------:R-:W-:Y:S05]  /*3960*/  BSYNC B1 ;  /* 0x0000000000017941 */ /* 0x000fea0003800000 */
.L_x_80:
        /* <DEDUP_REMOVED lines=10> */
.L_x_83:
[----:B------:R-:W-:Y:S05]  /*3a10*/  BSYNC B1 ;  /* 0x0000000000017941 */ /* 0x000fea0003800000 */
.L_x_82:
        /* <DEDUP_REMOVED lines=8> */
[----:B------:R-:W-:-:S05]  /*3aa0*/  IADD3 R20, P0, R5, R98, RZ ;  /* 0x0000006205147210 */ /* 0x000fca0007f1e0ff */
[----:B-1----:R-:W-:Y:S01]  /*3ab0*/  IMAD.X R21, R15, 0x1, R99, P0 ;  /* 0x000000010f157824 */ /* 0x002fe200000e0663 */
[----:B------:R-:W-:-:S05]  /*3ac0*/  IADD3 R64, P0, R5, R98, RZ ;  /* 0x0000006205407210 */ /* 0x000fca0007f1e0ff */
[----:B------:R-:W-:Y:S01]  /*3ad0*/  IMAD.X R65, R15, 0x1, R99, P0 ;  /* 0x000000010f417824 */ /* 0x000fe200000e0663 */
[----:B------:R-:W-:-:S05]  /*3ae0*/  IADD3 R14, P0, R5, R92, RZ ;  /* 0x0000005c050e7210 */ /* 0x000fca0007f1e0ff */
[----:B------:R-:W-:Y:S01]  /*3af0*/  IMAD.X R15, R15, 0x1, R93, P0 ;  /* 0x000000010f0f7824 */ /* 0x000fe200000e065d */
[----:B------:R-:W-:-:S04]  /*3b00*/  ISETP.GT.AND P0, PT, R4, 0x39, PT ;  /* 0x000000390400780c */ /* 0x000fc80003f04270 */
[----:B------:R-:W-:-:S13]  /*3b10*/  ISETP.GT.AND P4, PT, R3, RZ, P0 ;  /* 0x000000ff0300720c */ /* 0x000fda0000784270 */
[----:B------:R-:W-:Y:S05]  /*3b20*/  @!P4 BRA `(.L_x_85) ;  /* 0x000000000004c947 */ /* 0x000fea0003800000 */
[----:B------:R1:W5:Y:S02]  /*3b30*/  LDG.E.LTC128B.U16 R104, desc[UR36][R8.64+0x72] ;  /* 0x0000722408687981 */ /* 0x000364000c1e1520 */
.L_x_85:
[----:B------:R-:W-:Y:S05]  /*3b40*/  BSYNC B1 ;  /* 0x0000000000017941 */ /* 0x000fea0003800000 */
.L_x_84:
        /* <DEDUP_REMOVED lines=9> */
.L_x_87:
[----:B------:R-:W-:Y:S05]  /*3be0*/  BSYNC B1 ;  /* 0x0000000000017941 */ /* 0x000fea0003800000 */
.L_x_86:
        /* <DEDUP_REMOVED lines=9> */
.L_x_89:
[----:B------:R-:W-:Y:S05]  /*3c80*/  BSYNC B1 ;  /* 0x0000000000017941 */ /* 0x000fea0003800000 */
.L_x_88:
[----:B-----5:R-:W-:-:S04]  /*3c90*/  IMAD.U32 R4, R104, 0x10000, RZ ;  /* 0x0001000068047824 */ /* 0x020fc800078e00ff */
[----:B------:R-:W-:-:S04]  /*3ca0*/  FMUL R4, R4, R89 ;  /* 0x0000005904047220 */ /* 0x000fc80000400000 */
[----:B------:R-:W-:-:S05]  /*3cb0*/  FFMA R4, R87, R88, R4 ;  /* 0x0000005857047223 */ /* 0x000fca0000000004 */
[----:B------:R-:W-:-:S04]  /*3cc0*/  F2FP.BF16.F32.PACK_AB R4, RZ, R4 ;  /* 0x00000004ff04723e */ /* 0x000fc800000010ff */
[----:B-1-34-:R-:W-:-:S05]  /*3cd0*/  PRMT R8, R4, 0x7610, R8 ;  /* 0x0000761004087816 */ /* 0x01afca0000000008 */
[----:B------:R1:W-:Y:S01]  /*3ce0*/  @P4 STG.E.U16 desc[UR36][R58.64+0x72], R8 ;  /* 0x000072083a004986 */ /* 0x0003e2000c101524 */
[----:B------:R-:W-:-:S13]  /*3cf0*/  ISETP.GT.AND P4, PT, R3, 0x80, P6 ;  /* 0x000000800300780c */ /* 0x000fda0003784270 */
[----:B------:R-:W3:Y:S01]  /*3d00*/  @P4 LDG.E.LTC128B.U16 R104, desc[UR36][R62.64] ;  /* 0x000000243e684981 */ /* 0x000ee2000c1e1520 */
[----:B------:R-:W-:Y:S01]  /*3d10*/  BSSY B1, `(.L_x_90) ;  /* 0x000000a000017945 */ /* 0x000fe20003800000 */
[----:B---3--:R-:W-:-:S05]  /*3d20*/  SHF.L.U32 R4, R104, 0x10, RZ ;  /* 0x0000001068047819 */ /* 0x008fca00000006ff */
[----:B------:R-:W-:-:S04]  /*3d30*/  FMUL R5, R4, R89 ;  /* 0x0000005904057220 */ /* 0x000fc80000400000 */
[----:B------:R-:W-:-:S05]  /*3d40*/  FFMA R5, R24, R88, R5 ;  /* 0x0000005818057223 */ /* 0x000fca0000000005 */
[----:B------:R-:W-:-:S05]  /*3d50*/  F2FP.BF16.F32.PACK_AB R5, RZ, R5 ;  /* 0x00000005ff05723e */ /* 0x000fca00000010ff */
[----:B------:R1:W-:Y:S01]  /*3d60*/  @P4 STG.E.U16 desc[UR36][R14.64], R5 ;  /* 0x000000050e004986 */ /* 0x0003e2000c101524 */
[----:B------:R-:W-:-:S04]  /*3d70*/  ISETP.NE.AND P4, PT, R107, RZ, PT ;  /* 0x000000ff6b00720c */ /* 0x000fc80003f85270 */
[----:B------:R-:W-:-:S13]  /*3d80*/  ISETP.GT.AND P4, PT, R3, 0x80, P4 ;  /* 0x000000800300780c */ /* 0x000fda0002784270 */
[----:B-1----:R-:W-:Y:S05]  /*3d90*/  @!P4 BRA `(.L_x_91) ;  /* 0x000000000004c947 */ /* 0x002fea0003800000 */
[----:B------:R1:W5:Y:S02]  /*3da0*/  LDG.E.LTC128B.U16 R104, desc[UR36][R60.64+0x2] ;  /* 0x000002243c687981 */ /* 0x000364000c1e1520 */
.L_x_91:
[----:B------:R-:W-:Y:S05]  /*3db0*/  BSYNC B1 ;  /* 0x0000000000017941 */ /* 0x000fea0003800000 */
.L_x_90:
[----:B-----5:R-:W-:Y:S01]  /*3dc0*/  IMAD.U32 R4, R104, 0x10000, RZ ;  /* 0x0001000068047824 */ /* 0x020fe200078e00ff */
[----:B------:R-:W-:Y:S01]  /*3dd0*/  ISETP.GT.AND P6, PT, R3, 0x88, P6 ;  /* 0x000000880300780c */ /* 0x000fe200037c4270 */
        /* <DEDUP_REMOVED lines=8> */
[----:B------:R-:W-:Y:S05]  /*3e60*/  @!P6 BRA `(.L_x_93) ;  /* 0x000000000004e947 */ /* 0x000fea0003800000 */
[----:B------:R4:W5:Y:S02]  /*3e70*/  LDG.E.LTC128B.U16 R104, desc[UR36][R6.64] ;  /* 0x0000002406687981 */ /* 0x000964000c1e1520 */
.L_x_93:
[----:B------:R-:W-:Y:S05]  /*3e80*/  BSYNC B1 ;  /* 0x0000000000017941 */ /* 0x000fea0003800000 */
.L_x_92:
[----:B---3-5:R-:W-:Y:S01]  /*3e90*/  IMAD.U32 R4, R104, 0x10000, RZ ;  /* 0x0001000068047824 */ /* 0x028fe200078e00ff */
[----:B------:R-:W-:Y:S01]  /*3ea0*/  ISETP.NE.AND P4, PT, R107, RZ, PT ;  /* 0x000000ff6b00720c */ /* 0x000fe20003f85270 */
[----:B------:R-:W-:Y:S02]  /*3eb0*/  BSSY B1, `(.L_x_94) ;  /* 0x0000008000017945 */ /* 0x000fe40003800000 */
[----:B------:R-:W-:Y:S01]  /*3ec0*/  FMUL R5, R4, R89 ;  /* 0x0000005904057220 */ /* 0x000fe20000400000 */
[----:B------:R-:W-:-:S03]  /*3ed0*/  ISETP.GT.AND P4, PT, R3, 0x88, P4 ;  /* 0x000000880300780c */ /* 0x000fc60002784270 */
[----:B------:R-:W-:-:S05]  /*3ee0*/  FFMA R5, R26, R88, R5 ;  /* 0x000000581a057223 */ /* 0x000fca0000000005 */
[----:B------:R-:W-:-:S05]  /*3ef0*/  F2FP.BF16.F32.PACK_AB R5, RZ, R5 ;  /* 0x00000005ff05723e */ /* 0x000fca00000010ff */
[----:B------:R3:W-:Y:S01]  /*3f00*/  @P6 STG.E.U16 desc[UR36][R20.64], R5 ;  /* 0x0000000514006986 */ /* 0x0007e2000c101524 */
[----:B------:R-:W-:Y:S05]  /*3f10*/  @!P4 BRA `(.L_x_95) ;  /* 0x000000000004c947 */ /* 0x000fea0003800000 */
[----:B------:R0:W5:Y:S02]  /*3f20*/  LDG.E.LTC128B.U16 R104, desc[UR36][R10.64+0x2] ;  /* 0x000002240a687981 */ /* 0x000164000c1e1520 */
.L_x_95:
[----:B------:R-:W-:Y:S05]  /*3f30*/  BSYNC B1 ;  /* 0x0000000000017941 */ /* 0x000fea0003800000 */
.L_x_94:
[----:B-----5:R-:W-:Y:S01]  /*3f40*/  IMAD.U32 R4, R104, 0x10000, RZ ;  /* 0x0001000068047824 */ /* 0x020fe200078e00ff */
[----:B------:R-:W-:Y:S01]  /*3f50*/  ISETP.NE.AND P6, PT, R108, RZ, PT ;  /* 0x000000ff6c00720c */ /* 0x000fe20003fc5270 */
[----:B------:R-:W-:Y:S02]  /*3f60*/  BSSY B1, `(.L_x_96) ;  /* 0x0000008000017945 */ /* 0x000fe40003800000 */
[----:B------:R-:W-:-:S04]  /*3f70*/  FMUL R4, R4, R89 ;  /* 0x0000005904047220 */ /* 0x000fc80000400000 */
[----:B------:R-:W-:-:S05]  /*3f80*/  FFMA R4, R27, R88, R4 ;  /* 0x000000581b047223 */ /* 0x000fca0000000004 */
[----:B------:R-:W-:-:S05]  /*3f90*/  F2FP.BF16.F32.PACK_AB R4, RZ, R4 ;  /* 0x00000004ff04723e */ /* 0x000fca00000010ff */
[----:B------:R0:W-:Y:S01]  /*3fa0*/  @P4 STG.E.U16 desc[UR36][R64.64+0x2], R4 ;  /* 0x0000020440004986 */ /* 0x0001e2000c101524 */
[----:B------:R-:W-:-:S13]  /*3fb0*/  ISETP.GT.AND P4, PT, R3, 0x80, P6 ;  /* 0x000000800300780c */ /* 0x000fda0003784270 */
[----:B0-----:R-:W-:Y:S05]  /*3fc0*/  @!P4 BRA `(.L_x_97) ;  /* 0x000000000004c947 */ /* 0x001fea0003800000 */
[----:B------:R0:W5:Y:S02]  /*3fd0*/  LDG.E.LTC128B.U16 R104, desc[UR36][R60.64+0x10] ;  /* 0x000010243c687981 */ /* 0x000164000c1e1520 */
.L_x_97:
[----:B------:R-:W-:Y:S05]  /*3fe0*/  BSYNC B1 ;  /* 0x0000000000017941 */ /* 0x000fea0003800000 */
.L_x_96:
[----:B-----5:R-:W-:Y:S01]  /*3ff0*/  IMAD.U32 R4, R104, 0x10000, RZ ;  /* 0x0001000068047824 */ /* 0x020fe200078e00ff */
[----:B------:R-:W-:Y:S01]  /*4000*/  ISETP.NE.AND P6, PT, R105, RZ, PT ;  /* 0x000000ff6900720c */ /* 0x000fe20003fc5270 */
[----:B------:R-:W-:Y:S02]  /*4010*/  BSSY B1, `(.L_x_98) ;  /* 0x000000b000017945 */ /* 0x000fe40003800000 */
[----:B---3--:R-:W-:Y:S01]  /*4020*/  FMUL R5, R4, R89 ;  /* 0x0000005904057220 */ /* 0x008fe20000400000 */
[----:B------:R-:W-:-:S03]  /*4030*/  @P4 IMAD.MOV.U32 R4, RZ, RZ, R14 ;  /* 0x000000ffff044224 */ /* 0x000fc600078e000e */
[----:B------:R-:W-:-:S05]  /*4040*/  FFMA R5, R28, R88, R5 ;  /* 0x000000581c057223 */ /* 0x000fca0000000005 */
[----:B------:R-:W-:-:S04]  /*4050*/  F2FP.BF16.F32.PACK_AB R5, RZ, R5 ;  /* 0x00000005ff05723e */ /* 0x000fc800000010ff */
[----:B----4-:R-:W-:Y:S01]  /*4060*/  PRMT R6, R5, 0x7610, R6 ;  /* 0x0000761005067816 */ /* 0x010fe20000000006 */
[----:B------:R-:W-:-:S05]  /*4070*/  @P4 IMAD.MOV.U32 R5, RZ, RZ, R15 ;  /* 0x000000ffff054224 */ /* 0x000fca00078e000f */
[----:B------:R3:W-:Y:S01]  /*4080*/  @P4 STG.E.U16 desc[UR36][R4.64+0x10], R6 ;  /* 0x0000100604004986 */ /* 0x0007e2000c101524 */
[----:B------:R-:W-:-:S13]  /*4090*/  ISETP.GT.AND P4, PT, R3, 0x80, P6 ;  /* 0x000000800300780c */ /* 0x000fda0003784270 */
[----:B---3--:R-:W-:Y:S05]  /*40a0*/  @!P4 BRA `(.L_x_99) ;  /* 0x000000000004c947 */ /* 0x008fea0003800000 */
[----:B------:R3:W5:Y:S02]  /*40b0*/  LDG.E.LTC128B.U16 R104, desc[UR36][R60.64+0x12] ;  /* 0x000012243c687981 */ /* 0x000764000c1e1520 */
.L_x_99:
[----:B------:R-:W-:Y:S05]  /*40c0*/  BSYNC B1 ;  /* 0x0000000000017941 */ /* 0x000fea0003800000 */
.L_x_98:
[----:B-----5:R-:W-:Y:S01]  /*40d0*/  IMAD.U32 R4, R104, 0x10000, RZ ;  /* 0x0001000068047824 */ /* 0x020fe200078e00ff */
[----:B------:R-:W-:Y:S01]  /*40e0*/  BSSY B1, `(.L_x_100) ;  /* 0x000000c000017945 */ /* 0x000fe20003800000 */
[----:B------:R-:W-:Y:S02]  /*40f0*/  @P4 IMAD.MOV.U32 R5, RZ, RZ, R15 ;  /* 0x000000ffff054224 */ /* 0x000fe400078e000f */
[----:B------:R-:W-:-:S04]  /*4100*/  FMUL R4, R4, R89 ;  /* 0x0000005904047220 */ /* 0x000fc80000400000 */
[----:B------:R-:W-:-:S05]  /*4110*/  FFMA R4, R29, R88, R4 ;  /* 0x000000581d047223 */ /* 0x000fca0000000004 */
[----:B------:R-:W-:-:S04]  /*4120*/  F2FP.BF16.F32.PACK_AB R4, RZ, R4 ;  /* 0x00000004ff04723e */ /* 0x000fc800000010ff */
[----:B------:R-:W-:Y:S01]  /*4130*/  PRMT R6, R4, 0x7610, R6 ;  /* 0x0000761004067816 */ /* 0x000fe20000000006 */
[----:B------:R-:W-:-:S05]  /*4140*/  @P4 IMAD.MOV.U32 R4, RZ, RZ, R14 ;  /* 0x000000ffff044224 */ /* 0x000fca00078e000e */
[----:B------:R4:W-:Y:S01]  /*4150*/  @P4 STG.E.U16 desc[UR36][R4.64+0x12], R6 ;  /* 0x0000120604004986 */ /* 0x0009e2000c101524 */
[----:B------:R-:W-:-:S04]  /*4160*/  ISETP.NE.AND P4, PT, R108, RZ, PT ;  /* 0x000000ff6c00720c */ /* 0x000fc80003f85270 */
[----:B------:R-:W-:-:S13]  /*4170*/  ISETP.GT.AND P4, PT, R3, 0x88, P4 ;  /* 0x000000880300780c */ /* 0x000fda0002784270 */
[----:B----4-:R-:W-:Y:S05]  /*4180*/  @!P4 BRA `(.L_x_101) ;  /* 0x000000000004c947 */ /* 0x010fea0003800000 */
[----:B------:R4:W5:Y:S02]  /*4190*/  LDG.E.LTC128B.U16 R104, desc[UR36][R10.64+0x10] ;  /* 0x000010240a687981 */ /* 0x000964000c1e1520 */
.L_x_101:
[----:B------:R-:W-:Y:S05]  /*41a0*/  BSYNC B1 ;  /* 0x0000000000017941 */ /* 0x000fea0003800000 */
.L_x_100:
        /* <DEDUP_REMOVED lines=9> */
.L_x_103:
[----:B------:R-:W-:Y:S05]  /*4240*/  BSYNC B1 ;  /* 0x0000000000017941 */ /* 0x000fea0003800000 */
.L_x_102:
[----:B-----5:R-:W-:Y:S01]  /*4250*/  IMAD.U32 R4, R104, 0x10000, RZ ;  /* 0x0001000068047824 */ /* 0x020fe200078e00ff */
[----:B------:R-:W-:Y:S01]  /*4260*/  ISETP.NE.AND P6, PT, R106, RZ, PT ;  /* 0x000000ff6a00720c */ /* 0x000fe20003fc5270 */
        /* <DEDUP_REMOVED lines=8> */
[----:B------:R-:W-:-:S13]  /*42f0*/  ISETP.GT.AND P4, PT, R3, 0x80, P6 ;  /* 0x000000800300780c */ /* 0x000fda0003784270 */
[----:B0-----:R-:W-:Y:S05]  /*4300*/  @!P4 BRA `(.L_x_105) ;  /* 0x000000000004c947 */ /* 0x001fea0003800000 */
[----:B------:R0:W5:Y:S02]  /*4310*/  LDG.E.LTC128B.U16 R104, desc[UR36][R60.64+0x20] ;  /* 0x000020243c687981 */ /* 0x000164000c1e1520 */
.L_x_105:
[----:B------:R-:W-:Y:S05]  /*4320*/  BSYNC B1 ;  /* 0x0000000000017941 */ /* 0x000fea0003800000 */
.L_x_104:
[----:B-----5:R-:W-:Y:S01]  /*4330*/  IMAD.U32 R4, R104, 0x10000, RZ ;  /* 0x0001000068047824 */ /* 0x020fe200078e00ff */
[----:B------:R-:W-:Y:S01]  /*4340*/  ISETP.NE.AND P6, PT, R23, RZ, PT ;  /* 0x000000ff1700720c */ /* 0x000fe20003fc5270 */
[----:B------:R-:W-:Y:S02]  /*4350*/  BSSY B1, `(.L_x_106) ;  /* 0x000000b000017945 */ /* 0x000fe40003800000 */
[----:B------:R-:W-:Y:S01]  /*4360*/  FMUL R5, R4, R89 ;  /* 0x0000005904057220 */ /* 0x000fe20000400000 */
[----:B------:R-:W-:-:S03]  /*4370*/  @P4 IMAD.MOV.U32 R4, RZ, RZ, R14 ;  /* 0x000000ffff044224 */ /* 0x000fc600078e000e */
        /* <DEDUP_REMOVED lines=8> */
.L_x_107:
[----:B------:R-:W-:Y:S05]  /*4400*/  BSYNC B1 ;  /* 0x0000000000017941 */ /* 0x000fea0003800000 */
.L_x_106:
        /* <DEDUP_REMOVED lines=11> */
[----:B0-----:R-:W-:Y:S05]  /*44c0*/  @!P4 BRA `(.L_x_109) ;  /* 0x000000000004c947 */ /* 0x001fea0003800000 */
[----:B------:R0:W5:Y:S02]  /*44d0*/  LDG.E.LTC128B.U16 R104, desc[UR36][R10.64+0x20] ;  /* 0x000020240a687981 */ /* 0x000164000c1e1520 */
.L_x_109:
[----:B------:R-:W-:Y:S05]  /*44e0*/  BSYNC B1 ;  /* 0x0000000000017941 */ /* 0x000fea0003800000 */
.L_x_108:
[----:B-----5:R-:W-:Y:S01]  /*44f0*/  IMAD.U32 R4, R104, 0x10000, RZ ;  /* 0x0001000068047824 */ /* 0x020fe200078e00ff */
[----:B------:R-:W-:Y:S03]  /*4500*/  BSSY B1, `(.L_x_110) ;  /* 0x000000b000017945 */ /* 0x000fe60003800000 */
        /* <DEDUP_REMOVED lines=10> */
.L_x_111:
[----:B------:R-:W-:Y:S05]  /*45b0*/  BSYNC B1 ;  /* 0x0000000000017941 */ /* 0x000fea0003800000 */
.L_x_110:
        /* <DEDUP_REMOVED lines=13> */
.L_x_113:
[----:B------:R-:W-:Y:S05]  /*4690*/  BSYNC B1 ;  /* 0x0000000000017941 */ /* 0x000fea0003800000 */
.L_x_112:
        /* <DEDUP_REMOVED lines=13> */
.L_x_115:
[----:B------:R-:W-:Y:S05]  /*4770*/  BSYNC B1 ;  /* 0x0000000000017941 */ /* 0x000fea0003800000 */
.L_x_114:
        /* <DEDUP_REMOVED lines=13> */
.L_x_117:
[----:B------:R-:W-:Y:S05]  /*4850*/  BSYNC B1 ;  /* 0x0000000000017941 */ /* 0x000fea0003800000 */
.L_x_116:
        /* <DEDUP_REMOVED lines=12> */
.L_x_119:
[----:B------:R-:W-:Y:S05]  /*4920*/  BSYNC B1 ;  /* 0x0000000000017941 */ /* 0x000fea0003800000 */
.L_x_118:
        /* <DEDUP_REMOVED lines=13> */
.L_x_121:
[----:B------:R-:W-:Y:S05]  /*4a00*/  BSYNC B1 ;  /* 0x0000000000017941 */ /* 0x000fea0003800000 */
.L_x_120:
        /* <DEDUP_REMOVED lines=13> */
.L_x_123:
[----:B------:R-:W-:Y:S05]  /*4ae0*/  BSYNC B1 ;  /* 0x0000000000017941 */ /* 0x000fea0003800000 */
.L_x_122:
[----:B-----5:R-:W-:Y:S01]  /*4af0*/  SHF.L.U32 R4, R104, 0x10, RZ ;  /* 0x0000001068047819 */ /* 0x020fe200000006ff */
[----:B------:R-:W-:Y:S01]  /*4b00*/  @P4 IMAD.MOV.U32 R5, RZ, RZ, R15 ;  /* 0x000000ffff054224 */ /* 0x000fe200078e000f */
[----:B------:R-:W-:Y:S03]  /*4b10*/  BSSY B1, `(.L_x_124) ;  /* 0x000000b000017945 */ /* 0x000fe60003800000 */
        /* <DEDUP_REMOVED lines=10> */
.L_x_125:
[----:B------:R-:W-:Y:S05]  /*4bc0*/  BSYNC B1 ;  /* 0x0000000000017941 */ /* 0x000fea0003800000 */
.L_x_124:
        /* <DEDUP_REMOVED lines=12> */
.L_x_127:
[----:B------:R-:W-:Y:S05]  /*4c90*/  BSYNC B1 ;  /* 0x0000000000017941 */ /* 0x000fea0003800000 */
.L_x_126:
        /* <DEDUP_REMOVED lines=13> */
.L_x_129:
[----:B------:R-:W-:Y:S05]  /*4d70*/  BSYNC B1 ;  /* 0x0000000000017941 */ /* 0x000fea0003800000 */
.L_x_128:
        /* <DEDUP_REMOVED lines=12> */
.L_x_131:
[----:B------:R-:W-:Y:S05]  /*4e40*/  BSYNC B1 ;  /* 0x0000000000017941 */ /* 0x000fea0003800000 */
.L_x_130:
        /* <DEDUP_REMOVED lines=12> */
.L_x_133:
[----:B------:R-:W-:Y:S05]  /*4f10*/  BSYNC B1 ;  /* 0x0000000000017941 */ /* 0x000fea0003800000 */
.L_x_132:
[----:B-----5:R-:W-:Y:S01]  /*4f20*/  IMAD.U32 R4, R104, 0x10000, RZ ;  /* 0x0001000068047824 */ /* 0x020fe200078e00ff */
[----:B------:R-:W-:Y:S01]  /*4f30*/  ISETP.GT.AND P5, PT, R3, 0x88, P5 ;  /* 0x000000880300780c */ /* 0x000fe20002fa4270 */
        /* <DEDUP_REMOVED lines=8> */
[----:B------:R-:W-:Y:S05]  /*4fc0*/  @!P5 BRA `(.L_x_135) ;  /* 0x000000000004d947 */ /* 0x000fea0003800000 */
[----:B------:R0:W5:Y:S02]  /*4fd0*/  LDG.E.LTC128B.U16 R104, desc[UR36][R10.64+0x52] ;  /* 0x000052240a687981 */ /* 0x000164000c1e1520 */
.L_x_135:
[----:B------:R-:W-:Y:S05]  /*4fe0*/  BSYNC B1 ;  /* 0x0000000000017941 */ /* 0x000fea0003800000 */
.L_x_134:
[----:B0----5:R-:W-:Y:S01]  /*4ff0*/  IMAD.U32 R4, R104, 0x10000, RZ ;  /* 0x0001000068047824 */ /* 0x021fe200078e00ff */
        /* <DEDUP_REMOVED lines=11> */
.L_x_137:
[----:B------:R-:W-:Y:S05]  /*50b0*/  BSYNC B1 ;  /* 0x0000000000017941 */ /* 0x000fea0003800000 */
.L_x_136:
[----:B0----5:R-:W-:Y:S01]  /*50c0*/  IMAD.U32 R4, R104, 0x10000, RZ ;  /* 0x0001000068047824 */ /* 0x021fe200078e00ff */
        /* <DEDUP_REMOVED lines=11> */
.L_x_139:
[----:B------:R-:W-:Y:S05]  /*5180*/  BSYNC B1 ;  /* 0x0000000000017941 */ /* 0x000fea0003800000 */
.L_x_138:
        /* <DEDUP_REMOVED lines=12> */
.L_x_141:
[----:B------:R-:W-:Y:S05]  /*5250*/  BSYNC B1 ;  /* 0x0000000000017941 */ /* 0x000fea0003800000 */
.L_x_140:
        /* <DEDUP_REMOVED lines=12> */
.L_x_143:
[----:B------:R-:W-:Y:S05]  /*5320*/  BSYNC B1 ;  /* 0x0000000000017941 */ /* 0x000fea0003800000 */
.L_x_142:
        /* <DEDUP_REMOVED lines=12> */
.L_x_145:
[----:B------:R-:W-:Y:S05]  /*53f0*/  BSYNC B1 ;  /* 0x0000000000017941 */ /* 0x000fea0003800000 */
.L_x_144:
        /* <DEDUP_REMOVED lines=12> */
.L_x_147:
[----:B------:R-:W-:Y:S05]  /*54c0*/  BSYNC B1 ;  /* 0x0000000000017941 */ /* 0x000fea0003800000 */
.L_x_146:
        /* <DEDUP_REMOVED lines=9> */
.L_x_149:
[----:B------:R-:W-:Y:S05]  /*5560*/  BSYNC B1 ;  /* 0x0000000000017941 */ /* 0x000fea0003800000 */
.L_x_148:
        /* <DEDUP_REMOVED lines=12> */
.L_x_151:
[----:B------:R-:W-:Y:S05]  /*5630*/  BSYNC B1 ;  /* 0x0000000000017941 */ /* 0x000fea0003800000 */
.L_x_150:
[----:B------:R-:W-:Y:S05]  /*5640*/  @!P0 BRA `(.L_x_152) ;  /* 0x0000001400f08947 */ /* 0x000fea0003800000 */
[----:B-----5:R-:W-:-:S04]  /*5650*/  IMAD.U32 R104, R104, 0x10000, RZ ;  /* 0x0001000068687824 */ /* 0x020fc800078e00ff */
[----:B------:R-:W-:-:S04]  /*5660*/  FMUL R104, R104, R89 ;  /* 0x0000005968687220 */ /* 0x000fc80000400000 */
[----:B------:R-:W-:-:S05]  /*5670*/  FFMA R104, R55, R88, R104 ;  /* 0x0000005837687223 */ /* 0x000fca0000000068 */
[----:B------:R-:W-:-:S05]  /*5680*/  F2FP.BF16.F32.PACK_AB R104, RZ, R104 ;  /* 0x00000068ff68723e */ /* 0x000fca00000010ff */
[----:B------:R0:W-:Y:S01]  /*5690*/  STG.E.U16 desc[UR36][R12.64+0x72], R104 ;  /* 0x000072680c007986 */ /* 0x0001e2000c101524 */
[----:B------:R-:W-:Y:S05]  /*56a0*/  BRA `(.L_x_152) ;  /* 0x0000001400d87947 */ /* 0x000fea0003800000 */
.L_x_29:
[----:B------:R-:W-:Y:S01]  /*56b0*/  ULDC.64 UR4, c[0x0][0x5c0] ;  /* 0x0001700000047ab9 */ /* 0x000fe20000000a00 */
[----:B------:R-:W-:Y:S01]  /*56c0*/  ISETP.GT.AND P3, PT, R4, 0x1, PT ;  /* 0x000000010400780c */ /* 0x000fe20003f64270 */
[-C--:B------:R-:W-:Y:S01]  /*56d0*/  FMUL R56, R56, R88.reuse ;  /* 0x0000005838387220 */ /* 0x080fe20000400000 */
[----:B------:R-:W-:Y:S01]  /*56e0*/  LEA R14, P1, R104, UR4, 0x1 ;  /* 0x00000004680e7c11 */ /* 0x000fe2000f8208ff */
[-C--:B------:R-:W-:Y:S01]  /*56f0*/  FMUL R57, R57, R88.reuse ;  /* 0x0000005839397220 */ /* 0x080fe20000400000 */
[----:B------:R-:W-:Y:S01]  /*5700*/  IMAD.SHL.U32 R7, R12, 0x10, RZ ;  /* 0x000000100c077824 */ /* 0x000fe200078e00ff */
[----:B------:R-:W-:Y:S01]  /*5710*/  ISETP.GT.AND P2, PT, R3, 0x8, P6 ;  /* 0x000000080300780c */ /* 0x000fe20003744270 */
[-C--:B------:R-:W-:Y:S01]  /*5720*/  FMUL R58, R58, R88.reuse ;  /* 0x000000583a3a7220 */ /* 0x080fe20000400000 */
[----:B------:R-:W-:Y:S01]  /*5730*/  LEA.HI.X R15, R104, UR5, R93, 0x1, P1 ;  /* 0x00000005680f7c11 */ /* 0x000fe200088f0c5d */
[-C--:B------:R-:W-:Y:S01]  /*5740*/  FMUL R59, R59, R88.reuse ;  /* 0x000000583b3b7220 */ /* 0x080fe20000400000 */
[----:B------:R-:W-:Y:S01]  /*5750*/  ISETP.GT.AND P1, PT, R3, RZ, P3 ;  /* 0x000000ff0300720c */ /* 0x000fe20001f24270 */
[----:B------:R-:W-:Y:S01]  /*5760*/  FMUL R60, R60, R88 ;  /* 0x000000583c3c7220 */ /* 0x000fe20000400000 */
[----:B------:R-:W-:Y:S01]  /*5770*/  F2FP.BF16.F32.PACK_AB R56, RZ, R56 ;  /* 0x00000038ff38723e */ /* 0x000fe200000010ff */
[-C--:B------:R-:W-:Y:S01]  /*5780*/  FMUL R61, R61, R88.reuse ;  /* 0x000000583d3d7220 */ /* 0x080fe20000400000 */
[----:B------:R-:W-:Y:S01]  /*5790*/  F2FP.BF16.F32.PACK_AB R57, RZ, R57 ;  /* 0x00000039ff39723e */ /* 0x000fe200000010ff */
[----:B------:R-:W-:Y:S01]  /*57a0*/  FMUL R63, R63, R88 ;  /* 0x000000583f3f7220 */ /* 0x000fe20000400000 */
[C---:B------:R-:W-:Y:S01]  /*57b0*/  SHF.L.U64.HI R5, R12.reuse, 0x4, R13 ;  /* 0x000000040c057819 */ /* 0x040fe2000001020d */
[----:B------:R-:W-:Y:S01]  /*57c0*/  @P0 STG.E.U16 desc[UR36][R14.64], R56 ;  /* 0x000000380e000986 */ /* 0x000fe2000c101524 */
[----:B------:R-:W-:Y:S01]  /*57d0*/  PRMT R9, R57, 0x7610, R9 ;  /* 0x0000761039097816 */ /* 0x000fe20000000009 */
[----:B------:R-:W-:Y:S01]  /*57e0*/  IMAD.SHL.U32 R57, R12, 0x100, RZ ;  /* 0x000001000c397824 */ /* 0x000fe200078e00ff */
[----:B------:R-:W-:Y:S01]  /*57f0*/  IADD3 R8, P0, R7, R14, RZ ;  /* 0x0000000e07087210 */ /* 0x000fe20007f1e0ff */
[----:B------:R-:W-:Y:S01]  /*5800*/  FMUL R62, R62, R88 ;  /* 0x000000583e3e7220 */ /* 0x000fe20000400000 */
[----:B------:R-:W-:Y:S01]  /*5810*/  F2FP.BF16.F32.PACK_AB R58, RZ, R58 ;  /* 0x0000003aff3a723e */ /* 0x000fe200000010ff */
[----:B------:R-:W-:Y:S01]  /*5820*/  @P1 IMAD.MOV.U32 R11, RZ, RZ, R15 ;  /* 0x000000ffff0b1224 */ /* 0x000fe200078e000f */
[----:B------:R-:W-:Y:S01]  /*5830*/  @P1 MOV R10, R14 ;  /* 0x0000000e000a1202 */ /* 0x000fe20000000f00 */
[-C--:B------:R-:W-:Y:S01]  /*5840*/  FMUL R64, R64, R88.reuse ;  /* 0x0000005840407220 */ /* 0x080fe20000400000 */
[----:B------:R-:W-:Y:S01]  /*5850*/  SHF.L.U64.HI R23, R12, 0x8, R13 ;  /* 0x000000080c177819 */ /* 0x000fe2000001020d */
[-C--:B------:R-:W-:Y:S01]  /*5860*/  FMUL R65, R65, R88.reuse ;  /* 0x0000005841417220 */ /* 0x080fe20000400000 */
[----:B------:R-:W-:Y:S01]  /*5870*/  ISETP.GT.AND P4, PT, R4, 0x8, PT ;  /* 0x000000080400780c */ /* 0x000fe20003f84270 */
[----:B------:R0:W-:Y:S01]  /*5880*/  @P1 STG.E.U16 desc[UR36][R10.64+0x2], R9 ;  /* 0x000002090a001986 */ /* 0x0001e2000c101524 */
[----:B------:R-:W-:Y:S01]  /*5890*/  F2FP.BF16.F32.PACK_AB R59, RZ, R59 ;  /* 0x0000003bff3b723e */ /* 0x000fe200000010ff */
[----:B------:R-:W-:Y:S01]  /*58a0*/  FMUL R66, R66, R88 ;  /* 0x0000005842427220 */ /* 0x000fe20000400000 */
[----:B------:R-:W-:Y:S01]  /*58b0*/  F2FP.BF16.F32.PACK_AB R60, RZ, R60 ;  /* 0x0000003cff3c723e */ /* 0x000fe200000010ff */
[-C--:B------:R-:W-:Y:S01]  /*58c0*/  FMUL R67, R67, R88.reuse ;  /* 0x0000005843437220 */ /* 0x080fe20000400000 */
[----:B------:R-:W-:Y:S01]  /*58d0*/  F2FP.BF16.F32.PACK_AB R61, RZ, R61 ;  /* 0x0000003dff3d723e */ /* 0x000fe200000010ff */
[-C--:B------:R-:W-:Y:S01]  /*58e0*/  FMUL R68, R68, R88.reuse ;  /* 0x0000005844447220 */ /* 0x080fe20000400000 */
[----:B------:R-:W-:Y:S01]  /*58f0*/  F2FP.BF16.F32.PACK_AB R63, RZ, R63 ;  /* 0x0000003fff3f723e */ /* 0x000fe200000010ff */
[----:B------:R-:W-:Y:S01]  /*5900*/  FMUL R69, R69, R88 ;  /* 0x0000005845457220 */ /* 0x000fe20000400000 */
[----:B------:R-:W-:Y:S01]  /*5910*/  F2FP.BF16.F32.PACK_AB R62, RZ, R62 ;  /* 0x0000003eff3e723e */ /* 0x000fe200000010ff */
[----:B------:R-:W-:Y:S01]  /*5920*/  FMUL R70, R70, R88 ;  /* 0x0000005846467220 */ /* 0x000fe20000400000 */
[----:B------:R-:W-:Y:S01]  /*5930*/  F2FP.BF16.F32.PACK_AB R64, RZ, R64 ;  /* 0x00000040ff40723e */ /* 0x000fe200000010ff */
[----:B0-----:R-:W-:Y:S01]  /*5940*/  IMAD.X R9, R5, 0x1, R15, P0 ;  /* 0x0000000105097824 */ /* 0x001fe200000e060f */
[----:B------:R-:W-:Y:S01]  /*5950*/  ISETP.GT.AND P0, PT, R3, 0x8, P3 ;  /* 0x000000080300780c */ /* 0x000fe20001f04270 */
[-C--:B------:R-:W-:Y:S01]  /*5960*/  FMUL R71, R71, R88.reuse ;  /* 0x0000005847477220 */ /* 0x080fe20000400000 */
[----:B------:R-:W-:Y:S01]  /*5970*/  ISETP.GT.AND P3, PT, R4, 0x9, PT ;  /* 0x000000090400780c */ /* 0x000fe20003f64270 */
[----:B------:R-:W-:Y:S01]  /*5980*/  FMUL R72, R72, R88 ;  /* 0x0000005848487220 */ /* 0x000fe20000400000 */
[----:B------:R-:W-:Y:S01]  /*5990*/  @P2 STG.E.U16 desc[UR36][R8.64], R58 ;  /* 0x0000003a08002986 */ /* 0x000fe2000c101524 */
[----:B------:R-:W-:Y:S01]  /*59a0*/  IADD3 R6, P1, P2, R57, R14, R7 ;  /* 0x0000000e39067210 */ /* 0x000fe20007a3e007 */
[-C--:B------:R-:W-:Y:S01]  /*59b0*/  FMUL R73, R73, R88.reuse ;  /* 0x0000005849497220 */ /* 0x080fe20000400000 */
[----:B------:R-:W-:Y:S01]  /*59c0*/  F2FP.BF16.F32.PACK_AB R65, RZ, R65 ;  /* 0x00000041ff41723e */ /* 0x000fe200000010ff */
[-C--:B------:R-:W-:Y:S01]  /*59d0*/  FMUL R74, R74, R88.reuse ;  /* 0x000000584a4a7220 */ /* 0x080fe20000400000 */
[----:B------:R-:W-:Y:S01]  /*59e0*/  IADD3.X R7, R23, R15, R5, P1, P2 ;  /* 0x0000000f17077210 */ /* 0x000fe20000fe4405 */
[-C--:B------:R-:W-:Y:S01]  /*59f0*/  FMUL R75, R75, R88.reuse ;  /* 0x000000584b4b7220 */ /* 0x080fe20000400000 */
[C---:B------:R-:W-:Y:S01]  /*5a00*/  ISETP.GT.AND P1, PT, R3.reuse, RZ, P4 ;  /* 0x000000ff0300720c */ /* 0x040fe20002724270 */
[-C--:B------:R-:W-:Y:S01]  /*5a10*/  FMUL R76, R76, R88.reuse ;  /* 0x000000584c4c7220 */ /* 0x080fe20000400000 */
[----:B------:R-:W-:Y:S01]  /*5a20*/  @P0 STG.E.U16 desc[UR36][R8.64+0x2], R59 ;  /* 0x0000023b08000986 */ /* 0x000fe2000c101524 */
[----:B------:R-:W-:Y:S01]  /*5a30*/  ISETP.GT.AND P0, PT, R3, RZ, P3 ;  /* 0x000000ff0300720c */ /* 0x000fe20001f04270 */
[-C--:B------:R-:W-:Y:S01]  /*5a40*/  FMUL R77, R77, R88.reuse ;  /* 0x000000584d4d7220 */ /* 0x080fe20000400000 */
[----:B------:R-:W-:Y:S01]  /*5a50*/  ISETP.GT.AND P2, PT, R4, 0x11, PT ;  /* 0x000000110400780c */ /* 0x000fe20003f44270 */
[----:B------:R-:W-:Y:S01]  /*5a60*/  FMUL R78, R78, R88 ;  /* 0x000000584e4e7220 */ /* 0x000fe20000400000 */
[----:B------:R-:W-:Y:S01]  /*5a70*/  F2FP.BF16.F32.PACK_AB R66, RZ, R66 ;  /* 0x00000042ff42723e */ /* 0x000fe200000010ff */
[-C--:B------:R-:W-:Y:S01]  /*5a80*/  FMUL R79, R79, R88.reuse ;  /* 0x000000584f4f7220 */ /* 0x080fe20000400000 */
[----:B------:R-:W-:Y:S01]  /*5a90*/  F2FP.BF16.F32.PACK_AB R67, RZ, R67 ;  /* 0x00000043ff43723e */ /* 0x000fe200000010ff */
[----:B------:R-:W-:Y:S01]  /*5aa0*/  FMUL R80, R80, R88 ;  /* 0x0000005850507220 */ /* 0x000fe20000400000 */
[----:B------:R-:W-:Y:S01]  /*5ab0*/  F2FP.BF16.F32.PACK_AB R68, RZ, R68 ;  /* 0x00000044ff44723e */ /* 0x000fe200000010ff */
[----:B------:R-:W-:Y:S01]  /*5ac0*/  FMUL R81, R81, R88 ;  /* 0x0000005851517220 */ /* 0x000fe20000400000 */
[--C-:B------:R-:W-:Y:S01]  /*5ad0*/  @P1 IMAD.MOV.U32 R10, RZ, RZ, R14.reuse ;  /* 0x000000ffff0a1224 */ /* 0x100fe200078e000e */
[----:B------:R-:W-:Y:S01]  /*5ae0*/  F2FP.BF16.F32.PACK_AB R69, RZ, R69 ;  /* 0x00000045ff45723e */ /* 0x000fe200000010ff */
[--C-:B------:R-:W-:Y:S01]  /*5af0*/  @P1 IMAD.MOV.U32 R11, RZ, RZ, R15.reuse ;  /* 0x000000ffff0b1224 */ /* 0x100fe200078e000f */
[----:B------:R-:W-:Y:S01]  /*5b00*/  F2FP.BF16.F32.PACK_AB R70, RZ, R70 ;  /* 0x00000046ff46723e */ /* 0x000fe200000010ff */
[-C--:B------:R-:W-:Y:S01]  /*5b10*/  FMUL R82, R82, R88.reuse ;  /* 0x0000005852527220 */ /* 0x080fe20000400000 */
[----:B------:R-:W-:Y:S01]  /*5b20*/  F2FP.BF16.F32.PACK_AB R71, RZ, R71 ;  /* 0x00000047ff47723e */ /* 0x000fe200000010ff */
[-C--:B------:R-:W-:Y:S01]  /*5b30*/  FMUL R83, R83, R88.reuse ;  /* 0x0000005853537220 */ /* 0x080fe20000400000 */
[----:B------:R0:W-:Y:S01]  /*5b40*/  @P1 STG.E.U16 desc[UR36][R10.64+0x10], R60 ;  /* 0x0000103c0a001986 */ /* 0x0001e2000c101524 */
[----:B------:R-:W-:Y:S01]  /*5b50*/  ISETP.GT.AND P1, PT, R3, 0x8, P4 ;  /* 0x000000080300780c */ /* 0x000fe20002724270 */
[----:B------:R-:W-:Y:S01]  /*5b60*/  FMUL R84, R84, R88 ;  /* 0x0000005854547220 */ /* 0x000fe20000400000 */
[----:B------:R-:W-:Y:S01]  /*5b70*/  F2FP.BF16.F32.PACK_AB R72, RZ, R72 ;  /* 0x00000048ff48723e */ /* 0x000fe200000010ff */
[-C--:B------:R-:W-:Y:S01]  /*5b80*/  FMUL R85, R85, R88.reuse ;  /* 0x0000005855557220 */ /* 0x080fe20000400000 */
[----:B------:R-:W-:Y:S01]  /*5b90*/  F2FP.BF16.F32.PACK_AB R73, RZ, R73 ;  /* 0x00000049ff49723e */ /* 0x000fe200000010ff */
[----:B------:R-:W-:Y:S01]  /*5ba0*/  FMUL R86, R86, R88 ;  /* 0x0000005856567220 */ /* 0x000fe20000400000 */
[----:B------:R-:W-:Y:S01]  /*5bb0*/  F2FP.BF16.F32.PACK_AB R74, RZ, R74 ;  /* 0x0000004aff4a723e */ /* 0x000fe200000010ff */
[-C--:B------:R-:W-:Y:S01]  /*5bc0*/  FMUL R87, R87, R88.reuse ;  /* 0x0000005857577220 */ /* 0x080fe20000400000 */
[----:B------:R-:W-:Y:S01]  /*5bd0*/  F2FP.BF16.F32.PACK_AB R75, RZ, R75 ;  /* 0x0000004bff4b723e */ /* 0x000fe200000010ff */
[----:B------:R-:W-:Y:S01]  /*5be0*/  FMUL R24, R24, R88 ;  /* 0x0000005818187220 */ /* 0x000fe20000400000 */
[C---:B------:R-:W-:Y:S01]  /*5bf0*/  ISETP.GT.AND P5, PT, R4.reuse, 0x28, PT ;  /* 0x000000280400780c */ /* 0x040fe20003fa4270 */
[--C-:B0-----:R-:W-:Y:S01]  /*5c00*/  @P0 IMAD.MOV.U32 R10, RZ, RZ, R14.reuse ;  /* 0x000000ffff0a0224 */ /* 0x101fe200078e000e */
[----:B------:R-:W-:Y:S01]  /*5c10*/  F2FP.BF16.F32.PACK_AB R76, RZ, R76 ;  /* 0x0000004cff4c723e */ /* 0x000fe200000010ff */
[--C-:B------:R-:W-:Y:S01]  /*5c20*/  @P0 IMAD.MOV.U32 R11, RZ, RZ, R15.reuse ;  /* 0x000000ffff0b0224 */ /* 0x100fe200078e000f */
[----:B------:R-:W-:Y:S01]  /*5c30*/  ISETP.GT.AND P4, PT, R4, 0x29, PT ;  /* 0x000000290400780c */ /* 0x000fe20003f84270 */
[-C--:B------:R-:W-:Y:S01]  /*5c40*/  FMUL R25, R25, R88.reuse ;  /* 0x0000005819197220 */ /* 0x080fe20000400000 */
[----:B------:R-:W-:Y:S01]  /*5c50*/  F2FP.BF16.F32.PACK_AB R77, RZ, R77 ;  /* 0x0000004dff4d723e */ /* 0x000fe200000010ff */
[-C--:B------:R-:W-:Y:S01]  /*5c60*/  FMUL R26, R26, R88.reuse ;  /* 0x000000581a1a7220 */ /* 0x080fe20000400000 */
[----:B------:R0:W-:Y:S01]  /*5c70*/  @P0 STG.E.U16 desc[UR36][R10.64+0x12], R61 ;  /* 0x0000123d0a000986 */ /* 0x0001e2000c101524 */
[----:B------:R-:W-:Y:S01]  /*5c80*/  ISETP.GT.AND P0, PT, R3, 0x8, P3 ;  /* 0x000000080300780c */ /* 0x000fe20001f04270 */
[-C--:B------:R-:W-:Y:S01]  /*5c90*/  FMUL R27, R27, R88.reuse ;  /* 0x000000581b1b7220 */ /* 0x080fe20000400000 */
[C---:B------:R-:W-:Y:S01]  /*5ca0*/  ISETP.GT.AND P3, PT, R4.reuse, 0x10, PT ;  /* 0x000000100400780c */ /* 0x040fe20003f64270 */
[----:B------:R-:W-:Y:S01]  /*5cb0*/  @P1 STG.E.U16 desc[UR36][R8.64+0x10], R62 ;  /* 0x0000103e08001986 */ /* 0x000fe2000c101524 */
[----:B------:R-:W-:Y:S01]  /*5cc0*/  ISETP.GT.AND P1, PT, R4, 0x19, PT ;  /* 0x000000190400780c */ /* 0x000fe20003f24270 */
        /* <DEDUP_REMOVED lines=8> */
[----:B------:R-:W-:Y:S01]  /*5d50*/  @P0 STG.E.U16 desc[UR36][R8.64+0x12], R63 ;  /* 0x0000123f08000986 */ /* 0x000fe2000c101524 */
[----:B------:R-:W-:Y:S01]  /*5d60*/  ISETP.GT.AND P0, PT, R3, RZ, P3 ;  /* 0x000000ff0300720c */ /* 0x000fe20001f04270 */
[----:B------:R-:W-:Y:S01]  /*5d70*/  FMUL R32, R32, R88 ;  /* 0x0000005820207220 */ /* 0x000fe20000400000 */
[----:B------:R-:W-:Y:S01]  /*5d80*/  F2FP.BF16.F32.PACK_AB R82, RZ, R82 ;  /* 0x00000052ff52723e */ /* 0x000fe200000010ff */
[-C--:B------:R-:W-:Y:S01]  /*5d90*/  FMUL R33, R33, R88.reuse ;  /* 0x0000005821217220 */ /* 0x080fe20000400000 */
[----:B------:R-:W-:Y:S01]  /*5da0*/  F2FP.BF16.F32.PACK_AB R83, RZ, R83 ;  /* 0x00000053ff53723e */ /* 0x000fe200000010ff */
[----:B------:R-:W-:Y:S01]  /*5db0*/  FMUL R34, R34, R88 ;  /* 0x0000005822227220 */ /* 0x000fe20000400000 */
[----:B------:R-:W-:Y:S01]  /*5dc0*/  F2FP.BF16.F32.PACK_AB R84, RZ, R84 ;  /* 0x00000054ff54723e */ /* 0x000fe200000010ff */
[-C--:B------:R-:W-:Y:S01]  /*5dd0*/  FMUL R35, R35, R88.reuse ;  /* 0x0000005823237220 */ /* 0x080fe20000400000 */
[----:B------:R-:W-:Y:S01]  /*5de0*/  P2R R5, PR, RZ, 0x20 ;  /* 0x00000020ff057803 */ /* 0x000fe20000000000 */
[-C--:B------:R-:W-:Y:S01]  /*5df0*/  FMUL R36, R36, R88.reuse ;  /* 0x0000005824247220 */ /* 0x080fe20000400000 */
[----:B------:R-:W-:Y:S01]  /*5e00*/  F2FP.BF16.F32.PACK_AB R85, RZ, R85 ;  /* 0x00000055ff55723e */ /* 0x000fe200000010ff */
[----:B------:R-:W-:Y:S01]  /*5e10*/  FMUL R37, R37, R88 ;  /* 0x0000005825257220 */ /* 0x000fe20000400000 */
[----:B------:R-:W-:Y:S01]  /*5e20*/  F2FP.BF16.F32.PACK_AB R86, RZ, R86 ;  /* 0x00000056ff56723e */ /* 0x000fe200000010ff */
[--C-:B0-----:R-:W-:Y:S01]  /*5e30*/  @P0 IMAD.MOV.U32 R10, RZ, RZ, R14.reuse ;  /* 0x000000ffff0a0224 */ /* 0x101fe200078e000e */
[----:B------:R-:W-:Y:S01]  /*5e40*/  F2FP.BF16.F32.PACK_AB R87, RZ, R87 ;  /* 0x00000057ff57723e */ /* 0x000fe200000010ff */
[--C-:B------:R-:W-:Y:S01]  /*5e50*/  @P0 IMAD.MOV.U32 R11, RZ, RZ, R15.reuse ;  /* 0x000000ffff0b0224 */ /* 0x100fe200078e000f */
[----:B------:R-:W-:Y:S01]  /*5e60*/  F2FP.BF16.F32.PACK_AB R24, RZ, R24 ;  /* 0x00000018ff18723e */ /* 0x000fe200000010ff */
[-C--:B------:R-:W-:Y:S01]  /*5e70*/  FMUL R38, R38, R88.reuse ;  /* 0x0000005826267220 */ /* 0x080fe20000400000 */
[----:B------:R-:W-:Y:S01]  /*5e80*/  F2FP.BF16.F32.PACK_AB R25, RZ, R25 ;  /* 0x00000019ff19723e */ /* 0x000fe200000010ff */
[-C--:B------:R-:W-:Y:S01]  /*5e90*/  FMUL R39, R39, R88.reuse ;  /* 0x0000005827277220 */ /* 0x080fe20000400000 */
[----:B------:R0:W-:Y:S01]  /*5ea0*/  @P0 STG.E.U16 desc[UR36][R10.64+0x20], R64 ;  /* 0x000020400a000986 */ /* 0x0001e2000c101524 */
        /* <DEDUP_REMOVED lines=10> */
[----:B------:R-:W-:Y:S01]  /*5f50*/  F2FP.BF16.F32.PACK_AB R30, RZ, R30 ;  /* 0x0000001eff1e723e */ /* 0x000fe200000010ff */
[----:B------:R-:W-:Y:S01]  /*5f60*/  FMUL R45, R45, R88 ;  /* 0x000000582d2d7220 */ /* 0x000fe20000400000 */
[----:B------:R-:W-:Y:S01]  /*5f70*/  F2FP.BF16.F32.PACK_AB R31, RZ, R31 ;  /* 0x0000001fff1f723e */ /* 0x000fe200000010ff */
[----:B0-----:R-:W-:Y:S01]  /*5f80*/  @P0 IMAD.MOV.U32 R10, RZ, RZ, R14 ;  /* 0x000000ffff0a0224 */ /* 0x001fe200078e000e */
[----:B------:R-:W-:Y:S01]  /*5f90*/  F2FP.BF16.F32.PACK_AB R32, RZ, R32 ;  /* 0x00000020ff20723e */ /* 0x000fe200000010ff */
[----:B------:R-:W-:Y:S01]  /*5fa0*/  @P0 IMAD.MOV.U32 R11, RZ, RZ, R15 ;  /* 0x000000ffff0b0224 */ /* 0x000fe200078e000f */
[----:B------:R-:W-:Y:S01]  /*5fb0*/  F2FP.BF16.F32.PACK_AB R33, RZ, R33 ;  /* 0x00000021ff21723e */ /* 0x000fe200000010ff */
[----:B------:R-:W-:Y:S01]  /*5fc0*/  FMUL R46, R46, R88 ;  /* 0x000000582e2e7220 */ /* 0x000fe20000400000 */
[----:B------:R-:W-:Y:S01]  /*5fd0*/  F2FP.BF16.F32.PACK_AB R34, RZ, R34 ;  /* 0x00000022ff22723e */ /* 0x000fe200000010ff */
[-C--:B------:R-:W-:Y:S01]  /*5fe0*/  FMUL R47, R47, R88.reuse ;  /* 0x000000582f2f7220 */ /* 0x080fe20000400000 */
[----:B------:R0:W-:Y:S01]  /*5ff0*/  @P0 STG.E.U16 desc[UR36][R10.64+0x22], R65 ;  /* 0x000022410a000986 */ /* 0x0001e2000c101524 */
[----:B------:R-:W-:Y:S01]  /*6000*/  ISETP.GT.AND P0, PT, R3, 0x8, P3 ;  /* 0x000000080300780c */ /* 0x000fe20001f04270 */
[-C--:B------:R-:W-:Y:S01]  /*6010*/  FMUL R48, R48, R88.reuse ;  /* 0x0000005830307220 */ /* 0x080fe20000400000 */
[----:B------:R-:W-:Y:S01]  /*6020*/  ISETP.GT.AND P3, PT, R4, 0x30, PT ;  /* 0x000000300400780c */ /* 0x000fe20003f64270 */
        /* <DEDUP_REMOVED lines=11> */
[----:B------:R-:W-:Y:S01]  /*60e0*/  ISETP.GT.AND P0, PT, R3, 0x8, P2 ;  /* 0x000000080300780c */ /* 0x000fe20001704270 */
[-C--:B------:R-:W-:Y:S01]  /*60f0*/  FMUL R54, R54, R88.reuse ;  /* 0x0000005836367220 */ /* 0x080fe20000400000 */
[----:B------:R-:W-:Y:S01]  /*6100*/  ISETP.GT.AND P2, PT, R4, 0x18, PT ;  /* 0x000000180400780c */ /* 0x000fe20003f44270 */
[----:B------:R-:W-:Y:S01]  /*6110*/  FMUL R55, R55, R88 ;  /* 0x0000005837377220 */ /* 0x000fe20000400000 */
[----:B------:R-:W-:-:S02]  /*6120*/  F2FP.BF16.F32.PACK_AB R40, RZ, R40 ;  /* 0x00000028ff28723e */ /* 0x000fc400000010ff */
[----:B------:R-:W-:Y:S02]  /*6130*/  F2FP.BF16.F32.PACK_AB R41, RZ, R41 ;  /* 0x00000029ff29723e */ /* 0x000fe400000010ff */
[----:B------:R-:W-:Y:S02]  /*6140*/  F2FP.BF16.F32.PACK_AB R42, RZ, R42 ;  /* 0x0000002aff2a723e */ /* 0x000fe400000010ff */
[----:B------:R-:W-:Y:S02]  /*6150*/  F2FP.BF16.F32.PACK_AB R43, RZ, R43 ;  /* 0x0000002bff2b723e */ /* 0x000fe400000010ff */
[----:B------:R-:W-:Y:S01]  /*6160*/  F2FP.BF16.F32.PACK_AB R44, RZ, R44 ;  /* 0x0000002cff2c723e */ /* 0x000fe200000010ff */
[----:B------:R-:W-:Y:S01]  /*6170*/  @P0 STG.E.U16 desc[UR36][R8.64+0x22], R67 ;  /* 0x0000224308000986 */ /* 0x000fe2000c101524 */
[----:B------:R-:W-:Y:S02]  /*6180*/  ISETP.GT.AND P0, PT, R3, RZ, P2 ;  /* 0x000000ff0300720c */ /* 0x000fe40001704270 */
[----:B------:R-:W-:-:S02]  /*6190*/  F2FP.BF16.F32.PACK_AB R45, RZ, R45 ;  /* 0x0000002dff2d723e */ /* 0x000fc400000010ff */
[----:B------:R-:W-:Y:S02]  /*61a0*/  F2FP.BF16.F32.PACK_AB R46, RZ, R46 ;  /* 0x0000002eff2e723e */ /* 0x000fe400000010ff */
[----:B------:R-:W-:Y:S02]  /*61b0*/  F2FP.BF16.F32.PACK_AB R47, RZ, R47 ;  /* 0x0000002fff2f723e */ /* 0x000fe400000010ff */
[----:B------:R-:W-:Y:S02]  /*61c0*/  F2FP.BF16.F32.PACK_AB R48, RZ, R48 ;  /* 0x00000030ff30723e */ /* 0x000fe400000010ff */
[----:B------:R-:W-:Y:S02]  /*61d0*/  F2FP.BF16.F32.PACK_AB R49, RZ, R49 ;  /* 0x00000031ff31723e */ /* 0x000fe400000010ff */
[----:B------:R-:W-:Y:S01]  /*61e0*/  F2FP.BF16.F32.PACK_AB R50, RZ, R50 ;  /* 0x00000032ff32723e */ /* 0x000fe200000010ff */
[----:B0-----:R-:W-:Y:S01]  /*61f0*/  @P0 IMAD.MOV.U32 R10, RZ, RZ, R14 ;  /* 0x000000ffff0a0224 */ /* 0x001fe200078e000e */
[----:B------:R-:W-:Y:S01]  /*6200*/  F2FP.BF16.F32.PACK_AB R51, RZ, R51 ;  /* 0x00000033ff33723e */ /* 0x000fe200000010ff */
[----:B------:R-:W-:Y:S01]  /*6210*/  @P0 IMAD.MOV.U32 R11, RZ, RZ, R15 ;  /* 0x000000ffff0b0224 */ /* 0x000fe200078e000f */
[----:B------:R-:W-:-:S02]  /*6220*/  F2FP.BF16.F32.PACK_AB R52, RZ, R52 ;  /* 0x00000034ff34723e */ /* 0x000fc400000010ff */
[----:B------:R-:W-:Y:S02]  /*6230*/  F2FP.BF16.F32.PACK_AB R53, RZ, R53 ;  /* 0x00000035ff35723e */ /* 0x000fe400000010ff */
[----:B------:R0:W-:Y:S01]  /*6240*/  @P0 STG.E.U16 desc[UR36][R10.64+0x30], R68 ;  /* 0x000030440a000986 */ /* 0x0001e2000c101524 */
[----:B------:R-:W-:Y:S02]  /*6250*/  ISETP.GT.AND P0, PT, R3, RZ, P1 ;  /* 0x000000ff0300720c */ /* 0x000fe40000f04270 */
[----:B------:R-:W-:Y:S02]  /*6260*/  F2FP.BF16.F32.PACK_AB R54, RZ, R54 ;  /* 0x00000036ff36723e */ /* 0x000fe400000010ff */
[----:B------:R-:W-:-:S09]  /*6270*/  F2FP.BF16.F32.PACK_AB R55, RZ, R55 ;  /* 0x00000037ff37723e */ /* 0x000fd200000010ff */
[----:B0-----:R-:W-:Y:S02]  /*6280*/  @P0 IMAD.MOV.U32 R10, RZ, RZ, R14 ;  /* 0x000000ffff0a0224 */ /* 0x001fe400078e000e */
[----:B------:R-:W-:-:S05]  /*6290*/  @P0 IMAD.MOV.U32 R11, RZ, RZ, R15 ;  /* 0x000000ffff0b0224 */ /* 0x000fca00078e000f */
[----:B------:R0:W-:Y:S01]  /*62a0*/  @P0 STG.E.U16 desc[UR36][R10.64+0x32], R69 ;  /* 0x000032450a000986 */ /* 0x0001e2000c101524 */
[----:B------:R-:W-:Y:S02]  /*62b0*/  ISETP.GT.AND P0, PT, R3, 0x8, P2 ;  /* 0x000000080300780c */ /* 0x000fe40001704270 */
[----:B------:R-:W-:-:S11]  /*62c0*/  ISETP.GT.AND P2, PT, R4, 0x20, PT ;  /* 0x000000200400780c */ /* 0x000fd60003f44270 */
[----:B------:R-:W-:Y:S01]  /*62d0*/  @P0 STG.E.U16 desc[UR36][R8.64+0x30], R70 ;  /* 0x0000304608000986 */ /* 0x000fe2000c101524 */
[----:B------:R-:W-:Y:S02]  /*62e0*/  ISETP.GT.AND P0, PT, R3, 0x8, P1 ;  /* 0x000000080300780c */ /* 0x000fe40000f04270 */
[----:B------:R-:W-:-:S11]  /*62f0*/  ISETP.GT.AND P1, PT, R4, 0x21, PT ;  /* 0x000000210400780c */ /* 0x000fd60003f24270 */
[----:B------:R-:W-:Y:S01]  /*6300*/  @P0 STG.E.U16 desc[UR36][R8.64+0x32], R71 ;  /* 0x0000324708000986 */ /* 0x000fe2000c101524 */
[----:B------:R-:W-:-:S13]  /*6310*/  ISETP.GT.AND P0, PT, R3, RZ, P2 ;  /* 0x000000ff0300720c */ /* 0x000fda0001704270 */
[----:B0-----:R-:W-:Y:S02]  /*6320*/  @P0 IMAD.MOV.U32 R10, RZ, RZ, R14 ;  /* 0x000000ffff0a0224 */ /* 0x001fe400078e000e */
[----:B------:R-:W-:-:S05]  /*6330*/  @P0 IMAD.MOV.U32 R11, RZ, RZ, R15 ;  /* 0x000000ffff0b0224 */ /* 0x000fca00078e000f */
[----:B------:R0:W-:Y:S01]  /*6340*/  @P0 STG.E.U16 desc[UR36][R10.64+0x40], R72 ;  /* 0x000040480a000986 */ /* 0x0001e2000c101524 */
[----:B------:R-:W-:-:S13]  /*6350*/  ISETP.GT.AND P0, PT, R3, RZ, P1 ;  /* 0x000000ff0300720c */ /* 0x000fda0000f04270 */
[----:B0-----:R-:W-:Y:S02]  /*6360*/  @P0 IMAD.MOV.U32 R10, RZ, RZ, R14 ;  /* 0x000000ffff0a0224 */ /* 0x001fe400078e000e */
[----:B------:R-:W-:-:S05]  /*6370*/  @P0 IMAD.MOV.U32 R11, RZ, RZ, R15 ;  /* 0x000000ffff0b0224 */ /* 0x000fca00078e000f */
[----:B------:R0:W-:Y:S01]  /*6380*/  @P0 STG.E.U16 desc[UR36][R10.64+0x42], R73 ;  /* 0x000042490a000986 */ /* 0x0001e2000c101524 */
[----:B------:R-:W-:Y:S02]  /*6390*/  ISETP.GT.AND P0, PT, R3, 0x8, P2 ;  /* 0x000000080300780c */ /* 0x000fe40001704270 */
[----:B------:R-:W-:-:S11]  /*63a0*/  ISETP.GT.AND P2, PT, R4, 0x38, PT ;  /* 0x000000380400780c */ /* 0x000fd60003f44270 */
[----:B------:R-:W-:Y:S01]  /*63b0*/  @P0 STG.E.U16 desc[UR36][R8.64+0x40], R74 ;  /* 0x0000404a08000986 */ /* 0x000fe2000c101524 */
[----:B------:R-:W-:-:S13]  /*63c0*/  ISETP.GT.AND P0, PT, R3, 0x8, P1 ;  /* 0x000000080300780c */ /* 0x000fda0000f04270 */
        /* <DEDUP_REMOVED lines=9> */
[----:B------:R-:W-:-:S13]  /*6460*/  ISETP.GT.AND P0, PT, R3, 0x8, P5 ;  /* 0x000000080300780c */ /* 0x000fda0002f04270 */
[----:B------:R-:W-:Y:S01]  /*6470*/  @P0 STG.E.U16 desc[UR36][R8.64+0x50], R78 ;  /* 0x0000504e08000986 */ /* 0x000fe2000c101524 */
[----:B------:R-:W-:-:S13]  /*6480*/  ISETP.GT.AND P0, PT, R3, 0x8, P4 ;  /* 0x000000080300780c */ /* 0x000fda0002704270 */
[----:B------:R-:W-:Y:S01]  /*6490*/  @P0 STG.E.U16 desc[UR36][R8.64+0x52], R79 ;  /* 0x0000524f08000986 */ /* 0x000fe2000c101524 */
[----:B------:R-:W-:-:S13]  /*64a0*/  ISETP.GT.AND P0, PT, R3, RZ, P3 ;  /* 0x000000ff0300720c */ /* 0x000fda0001f04270 */
[----:B0-----:R-:W-:Y:S02]  /*64b0*/  @P0 IMAD.MOV.U32 R10, RZ, RZ, R14 ;  /* 0x000000ffff0a0224 */ /* 0x001fe400078e000e */
[----:B------:R-:W-:-:S05]  /*64c0*/  @P0 IMAD.MOV.U32 R11, RZ, RZ, R15 ;  /* 0x000000ffff0b0224 */ /* 0x000fca00078e000f */
[----:B------:R0:W-:Y:S01]  /*64d0*/  @P0 STG.E.U16 desc[UR36][R10.64+0x60], R80 ;  /* 0x000060500a000986 */ /* 0x0001e2000c101524 */
[----:B------:R-:W-:-:S04]  /*64e0*/  ISETP.GT.AND P0, PT, R4, 0x31, PT ;  /* 0x000000310400780c */ /* 0x000fc80003f04270 */
        /* <DEDUP_REMOVED lines=8> */
[----:B------:R-:W-:-:S05]  /*6570*/  IADD3 R12, P1, R57, R8, RZ ;  /* 0x00000008390c7210 */ /* 0x000fca0007f3e0ff */
[----:B------:R-:W-:Y:S01]  /*6580*/  IMAD.X R13, R23, 0x1, R9, P1 ;  /* 0x00000001170d7824 */ /* 0x000fe200008e0609 */
[----:B------:R-:W-:-:S13]  /*6590*/  ISETP.GT.AND P1, PT, R3, RZ, P2 ;  /* 0x000000ff0300720c */ /* 0x000fda0001724270 */
[----:B------:R-:W-:Y:S01]  /*65a0*/  @P1 STG.E.U16 desc[UR36][R14.64+0x70], R84 ;  /* 0x000070540e001986 */ /* 0x000fe2000c101524 */
[----:B------:R-:W-:-:S05]  /*65b0*/  IADD3 R20, P1, R57, R8, RZ ;  /* 0x0000000839147210 */ /* 0x000fca0007f3e0ff */
[----:B------:R-:W-:Y:S01]  /*65c0*/  IMAD.X R21, R23, 0x1, R9, P1 ;  /* 0x0000000117157824 */ /* 0x000fe200008e0609 */
[----:B0-----:R-:W-:-:S05]  /*65d0*/  IADD3 R10, P1, R57, R14, RZ ;  /* 0x0000000e390a7210 */ /* 0x001fca0007f3e0ff */
[----:B------:R-:W-:Y:S01]  /*65e0*/  IMAD.X R11, R23, 0x1, R15, P1 ;  /* 0x00000001170b7824 */ /* 0x000fe200008e060f */
[----:B------:R-:W-:-:S04]  /*65f0*/  ISETP.GT.AND P1, PT, R4, 0x39, PT ;  /* 0x000000390400780c */ /* 0x000fc80003f24270 */
[----:B------:R-:W-:-:S13]  /*6600*/  ISETP.GT.AND P5, PT, R3, RZ, P1 ;  /* 0x000000ff0300720c */ /* 0x000fda0000fa4270 */
[----:B------:R-:W-:Y:S01]  /*6610*/  @P5 STG.E.U16 desc[UR36][R14.64+0x72], R85 ;  /* 0x000072550e005986 */ /* 0x000fe2000c101524 */
[----:B------:R-:W-:-:S13]  /*6620*/  ISETP.GT.AND P5, PT, R3, 0x8, P2 ;  /* 0x000000080300780c */ /* 0x000fda00017a4270 */
[----:B------:R-:W-:Y:S01]  /*6630*/  @P5 STG.E.U16 desc[UR36][R8.64+0x70], R86 ;  /* 0x0000705608005986 */ /* 0x000fe2000c101524 */
[----:B------:R-:W-:-:S13]  /*6640*/  ISETP.GT.AND P5, PT, R3, 0x8, P1 ;  /* 0x000000080300780c */ /* 0x000fda0000fa4270 */
[----:B------:R0:W-:Y:S01]  /*6650*/  @P5 STG.E.U16 desc[UR36][R8.64+0x72], R87 ;  /* 0x0000725708005986 */ /* 0x0001e2000c101524 */
[C---:B------:R-:W-:Y:S02]  /*6660*/  ISETP.GT.AND P5, PT, R3.reuse, 0x80, P6 ;  /* 0x000000800300780c */ /* 0x040fe400037a4270 */
[----:B------:R-:W-:-:S11]  /*6670*/  ISETP.GT.AND P6, PT, R3, 0x88, P6 ;  /* 0x000000880300780c */ /* 0x000fd600037c4270 */
[----:B------:R-:W-:Y:S01]  /*6680*/  @P5 STG.E.U16 desc[UR36][R10.64], R24 ;  /* 0x000000180a005986 */ /* 0x000fe2000c101524 */
[----:B------:R-:W-:-:S04]  /*6690*/  ISETP.GT.AND P5, PT, R4, 0x1, PT ;  /* 0x000000010400780c */ /* 0x000fc80003fa4270 */
[----:B------:R-:W-:-:S13]  /*66a0*/  ISETP.GT.AND P5, PT, R3, 0x80, P5 ;  /* 0x000000800300780c */ /* 0x000fda0002fa4270 */
[----:B0-----:R-:W-:Y:S02]  /*66b0*/  @P5 IMAD.MOV.U32 R8, RZ, RZ, R10 ;  /* 0x000000ffff085224 */ /* 0x001fe400078e000a */
[----:B------:R-:W-:-:S05]  /*66c0*/  @P5 IMAD.MOV.U32 R9, RZ, RZ, R11 ;  /* 0x000000ffff095224 */ /* 0x000fca00078e000b */
[----:B------:R0:W-:Y:S01]  /*66d0*/  @P5 STG.E.U16 desc[UR36][R8.64+0x2], R25 ;  /* 0x0000021908005986 */ /* 0x0001e2000c101524 */
[----:B------:R-:W-:-:S03]  /*66e0*/  ISETP.NE.AND P5, PT, R5, RZ, PT ;  /* 0x000000ff0500720c */ /* 0x000fc60003fa5270 */
[----:B------:R-:W-:Y:S01]  /*66f0*/  @P6 STG.E.U16 desc[UR36][R12.64], R26 ;  /* 0x0000001a0c006986 */ /* 0x000fe2000c101524 */
[----:B------:R-:W-:-:S04]  /*6700*/  ISETP.GT.AND P6, PT, R4, 0x1, PT ;  /* 0x000000010400780c */ /* 0x000fc80003fc4270 */
[----:B------:R-:W-:-:S13]  /*6710*/  ISETP.GT.AND P6, PT, R3, 0x88, P6 ;  /* 0x000000880300780c */ /* 0x000fda00037c4270 */
[----:B------:R-:W-:Y:S01]  /*6720*/  @P6 STG.E.U16 desc[UR36][R20.64+0x2], R27 ;  /* 0x0000021b14006986 */ /* 0x000fe2000c101524 */
[----:B------:R-:W-:-:S04]  /*6730*/  ISETP.GT.AND P6, PT, R4, 0x8, PT ;  /* 0x000000080400780c */ /* 0x000fc80003fc4270 */
[----:B------:R-:W-:-:S13]  /*6740*/  ISETP.GT.AND P6, PT, R3, 0x80, P6 ;  /* 0x000000800300780c */ /* 0x000fda00037c4270 */
[----:B0-----:R-:W-:Y:S02]  /*6750*/  @P6 IMAD.MOV.U32 R8, RZ, RZ, R10 ;  /* 0x000000ffff086224 */ /* 0x001fe400078e000a */
[----:B------:R-:W-:-:S05]  /*6760*/  @P6 IMAD.MOV.U32 R9, RZ, RZ, R11 ;  /* 0x000000ffff096224 */ /* 0x000fca00078e000b */
[----:B------:R0:W-:Y:S01]  /*6770*/  @P6 STG.E.U16 desc[UR36][R8.64+0x10], R28 ;  /* 0x0000101c08006986 */ /* 0x0001e2000c101524 */
[----:B------:R-:W-:-:S04]  /*6780*/  ISETP.GT.AND P6, PT, R4, 0x9, PT ;  /* 0x000000090400780c */ /* 0x000fc80003fc4270 */
[----:B------:R-:W-:-:S13]  /*6790*/  ISETP.GT.AND P6, PT, R3, 0x80, P6 ;  /* 0x000000800300780c */ /* 0x000fda00037c4270 */
[----:B0-----:R-:W-:Y:S02]  /*67a0*/  @P6 IMAD.MOV.U32 R8, RZ, RZ, R10 ;  /* 0x000000ffff086224 */ /* 0x001fe400078e000a */
[----:B------:R-:W-:-:S05]  /*67b0*/  @P6 IMAD.MOV.U32 R9, RZ, RZ, R11 ;  /* 0x000000ffff096224 */ /* 0x000fca00078e000b */
[----:B------:R0:W-:Y:S01]  /*67c0*/  @P6 STG.E.U16 desc[UR36][R8.64+0x12], R29 ;  /* 0x0000121d08006986 */ /* 0x0001e2000c101524 */
[----:B------:R-:W-:-:S04]  /*67d0*/  ISETP.GT.AND P6, PT, R4, 0x8, PT ;  /* 0x000000080400780c */ /* 0x000fc80003fc4270 */
[----:B------:R-:W-:-:S13]  /*67e0*/  ISETP.GT.AND P6, PT, R3, 0x88, P6 ;  /* 0x000000880300780c */ /* 0x000fda00037c4270 */
        /* <DEDUP_REMOVED lines=22> */
[----:B0-----:R-:W-:Y:S01]  /*6950*/  @P6 IMAD.MOV.U32 R8, RZ, RZ, R10 ;  /* 0x000000ffff086224 */ /* 0x001fe200078e000a */
[----:B------:R-:W-:-:S05]  /*6960*/  @P6 MOV R9, R11 ;  /* 0x0000000b00096202 */ /* 0x000fca0000000f00 */
        /* <DEDUP_REMOVED lines=21> */
[----:B------:R-:W-:Y:S01]  /*6ac0*/  @P6 STG.E.U16 desc[UR36][R8.64+0x42], R41 ;  /* 0x0000422908006986 */ /* 0x000fe2000c101524 */
[----:B------:R-:W-:-:S04]  /*6ad0*/  ISETP.GT.AND P6, PT, R4, 0x20, PT ;  /* 0x000000200400780c */ /* 0x000fc80003fc4270 */
[----:B------:R-:W-:-:S13]  /*6ae0*/  ISETP.GT.AND P6, PT, R3, 0x88, P6 ;  /* 0x000000880300780c */ /* 0x000fda00037c4270 */
[----:B------:R-:W-:Y:S01]  /*6af0*/  @P6 STG.E.U16 desc[UR36][R6.64+0x40], R42 ;  /* 0x0000402a06006986 */ /* 0x000fe2000c101524 */
[----:B------:R-:W-:-:S04]  /*6b00*/  ISETP.GT.AND P6, PT, R4, 0x21, PT ;  /* 0x000000210400780c */ /* 0x000fc80003fc4270 */
[----:B------:R-:W-:-:S13]  /*6b10*/  ISETP.GT.AND P6, PT, R3, 0x88, P6 ;  /* 0x000000880300780c */ /* 0x000fda00037c4270 */
[----:B------:R-:W-:Y:S02]  /*6b20*/  @P6 IMAD.MOV.U32 R4, RZ, RZ, R6 ;  /* 0x000000ffff046224 */ /* 0x000fe400078e0006 */
[----:B------:R-:W-:-:S05]  /*6b30*/  @P6 IMAD.MOV.U32 R5, RZ, RZ, R7 ;  /* 0x000000ffff056224 */ /* 0x000fca00078e0007 */
[----:B------:R0:W-:Y:S01]  /*6b40*/  @P6 STG.E.U16 desc[UR36][R4.64+0x42], R43 ;  /* 0x0000422b04006986 */ /* 0x0001e2000c101524 */
[C---:B------:R-:W-:Y:S02]  /*6b50*/  ISETP.GT.AND P6, PT, R3.reuse, 0x80, P5 ;  /* 0x000000800300780c */ /* 0x040fe40002fc4270 */
[----:B------:R-:W-:-:S11]  /*6b60*/  ISETP.GT.AND P5, PT, R3, 0x88, P5 ;  /* 0x000000880300780c */ /* 0x000fd60002fa4270 */
[----:B0-----:R-:W-:Y:S02]  /*6b70*/  @P6 IMAD.MOV.U32 R4, RZ, RZ, R10 ;  /* 0x000000ffff046224 */ /* 0x001fe400078e000a */
[----:B------:R-:W-:-:S05]  /*6b80*/  @P6 IMAD.MOV.U32 R5, RZ, RZ, R11 ;  /* 0x000000ffff056224 */ /* 0x000fca00078e000b */
[----:B------:R0:W-:Y:S01]  /*6b90*/  @P6 STG.E.U16 desc[UR36][R4.64+0x50], R44 ;  /* 0x0000502c04006986 */ /* 0x0001e2000c101524 */
[C---:B------:R-:W-:Y:S02]  /*6ba0*/  ISETP.GT.AND P6, PT, R3.reuse, 0x80, P4 ;  /* 0x000000800300780c */ /* 0x040fe400027c4270 */
[----:B------:R-:W-:-:S11]  /*6bb0*/  ISETP.GT.AND P4, PT, R3, 0x88, P4 ;  /* 0x000000880300780c */ /* 0x000fd60002784270 */
[----:B0-----:R-:W-:Y:S02]  /*6bc0*/  @P6 IMAD.MOV.U32 R4, RZ, RZ, R10 ;  /* 0x000000ffff046224 */ /* 0x001fe400078e000a */
[----:B------:R-:W-:-:S05]  /*6bd0*/  @P6 IMAD.MOV.U32 R5, RZ, RZ, R11 ;  /* 0x000000ffff056224 */ /* 0x000fca00078e000b */
[----:B------:R0:W-:Y:S02]  /*6be0*/  @P6 STG.E.U16 desc[UR36][R4.64+0x52], R45 ;  /* 0x0000522d04006986 */ /* 0x0001e4000c101524 */
[----:B0-----:R-:W-:Y:S02]  /*6bf0*/  @P5 IMAD.MOV.U32 R4, RZ, RZ, R6 ;  /* 0x000000ffff045224 */ /* 0x001fe400078e0006 */
[----:B------:R-:W-:-:S05]  /*6c00*/  @P5 IMAD.MOV.U32 R5, RZ, RZ, R7 ;  /* 0x000000ffff055224 */ /* 0x000fca00078e0007 */
[----:B------:R0:W-:Y:S01]  /*6c10*/  @P5 STG.E.U16 desc[UR36][R4.64+0x50], R46 ;  /* 0x0000502e04005986 */ /* 0x0001e2000c101524 */
[C---:B------:R-:W-:Y:S02]  /*6c20*/  ISETP.GT.AND P5, PT, R3.reuse, 0x80, P3 ;  /* 0x000000800300780c */ /* 0x040fe40001fa4270 */
[----:B------:R-:W-:Y:S01]  /*6c30*/  ISETP.GT.AND P3, PT, R3, 0x88, P3 ;  /* 0x000000880300780c */ /* 0x000fe20001f64270 */
        /* <DEDUP_REMOVED lines=17> */
[----:B------:R0:W-:Y:S02]  /*6d50*/  @P3 STG.E.U16 desc[UR36][R4.64+0x60], R50 ;  /* 0x0000603204003986 */ /* 0x0001e4000c101524 */
[----:B0-----:R-:W-:Y:S02]  /*6d60*/  @P0 IMAD.MOV.U32 R4, RZ, RZ, R6 ;  /* 0x000000ffff040224 */ /* 0x001fe400078e0006 */
[----:B------:R-:W-:-:S05]  /*6d70*/  @P0 IMAD.MOV.U32 R5, RZ, RZ, R7 ;  /* 0x000000ffff050224 */ /* 0x000fca00078e0007 */
[----:B------:R0:W-:Y:S02]  /*6d80*/  @P0 STG.E.U16 desc[UR36][R4.64+0x62], R51 ;  /* 0x0000623304000986 */ /* 0x0001e4000c101524 */
[----:B0-----:R-:W-:Y:S02]  /*6d90*/  @P5 IMAD.MOV.U32 R4, RZ, RZ, R10 ;  /* 0x000000ffff045224 */ /* 0x001fe400078e000a */
[----:B------:R-:W-:-:S05]  /*6da0*/  @P5 IMAD.MOV.U32 R5, RZ, RZ, R11 ;  /* 0x000000ffff055224 */ /* 0x000fca00078e000b */
[----:B------:R0:W-:Y:S04]  /*6db0*/  @P5 STG.E.U16 desc[UR36][R4.64+0x70], R52 ;  /* 0x0000703404005986 */ /* 0x0001e8000c101524 */
[----:B------:R1:W-:Y:S01]  /*6dc0*/  @P4 STG.E.U16 desc[UR36][R10.64+0x72], R53 ;  /* 0x000072350a004986 */ /* 0x0003e2000c101524 */
[----:B0-----:R-:W-:Y:S02]  /*6dd0*/  @P2 IMAD.MOV.U32 R4, RZ, RZ, R6 ;  /* 0x000000ffff042224 */ /* 0x001fe400078e0006 */
[----:B------:R-:W-:-:S05]  /*6de0*/  @P2 IMAD.MOV.U32 R5, RZ, RZ, R7 ;  /* 0x000000ffff052224 */ /* 0x000fca00078e0007 */
[----:B------:R1:W-:Y:S04]  /*6df0*/  @P2 STG.E.U16 desc[UR36][R4.64+0x70], R54 ;  /* 0x0000703604002986 */ /* 0x0003e8000c101524 */
[----:B------:R1:W-:Y:S02]  /*6e00*/  @P1 STG.E.U16 desc[UR36][R6.64+0x72], R55 ;  /* 0x0000723706001986 */ /* 0x0003e4000c101524 */
.L_x_152:
[----:B------:R-:W-:Y:S05]  /*6e10*/  BSYNC B0 ;  /* 0x0000000000007941 */ /* 0x000fea0003800000 */
.L_x_28:
[----:B------:R-:W-:Y:S01]  /*6e20*/  ULDC UR4, c[0x0][0xc] ;  /* 0x0000030000047ab9 */ /* 0x000fe20000000800 */
[----:B------:R-:W-:Y:S01]  /*6e30*/  ULDC UR5, c[0x0][0x10] ;  /* 0x0000040000057ab9 */ /* 0x000fe20000000800 */
[----:B------:R-:W2:Y:S01]  /*6e40*/  LDC R3, c[0x0][0x14] ;  /* 0x00000500ff037b82 */ /* 0x000ea20000000800 */
[----:B------:R-:W-:Y:S01]  /*6e50*/  UIMAD.WIDE.U32 UR4, UR4, UR5, URZ ;  /* 0x00000005040472a5 */ /* 0x000fe2000f8e003f */
[----:B------:R-:W-:Y:S02]  /*6e60*/  IMAD.MOV.U32 R90, RZ, RZ, -0x1 ;  /* 0xffffffffff5a7424 */ /* 0x000fe400078e00ff */
[----:B------:R-:W-:-:S03]  /*6e70*/  IMAD.MOV.U32 R23, RZ, RZ, -0x1 ;  /* 0xffffffffff177424 */ /* 0x000fc600078e00ff */
[----:B--2---:R-:W-:-:S04]  /*6e80*/  IMAD.WIDE.U32 R16, R3, UR4, R16 ;  /* 0x0000000403107c25 */ /* 0x004fc8000f8e0010 */
[----:B------:R-:W-:Y:S01]  /*6e90*/  IMAD R3, R3, UR5, RZ ;  /* 0x0000000503037c24 */ /* 0x000fe2000f8e02ff */
[----:B------:R-:W-:Y:S02]  /*6ea0*/  ULDC.64 UR4, c[0x0][0x650] ;  /* 0x0001940000047ab9 */ /* 0x000fe40000000a00 */
[----:B------:R-:W-:Y:S01]  /*6eb0*/  ISETP.GE.U32.AND P0, PT, R16, UR4, PT ;  /* 0x0000000410007c0c */ /* 0x000fe2000bf06070 */
[--C-:B------:R-:W-:Y:S01]  /*6ec0*/  IMAD.IADD R17, R17, 0x1, R3.reuse ;  /* 0x0000000111117824 */ /* 0x100fe200078e0203 */
[----:B------:R-:W-:-:S04]  /*6ed0*/  PRMT R3, RZ, 0x7610, R3 ;  /* 0x00007610ff037816 */ /* 0x000fc80000000003 */
[----:B------:R-:W-:-:S13]  /*6ee0*/  ISETP.GE.U32.AND.EX P0, PT, R17, UR5, PT, P0 ;  /* 0x0000000511007c0c */ /* 0x000fda000bf06100 */
[----:B------:R-:W-:Y:S05]  /*6ef0*/  @P0 BRA `(.L_x_153) ;  /* 0x0000000400640947 */ /* 0x000fea0003800000 */
[----:B0-----:R-:W0:Y:S01]  /*6f00*/  S2R R12, SR_CTAID.X ;  /* 0x00000000000c7919 */ /* 0x001e220000002500 */
[----:B-1--4-:R-:W1:Y:S01]  /*6f10*/  LDC.64 R10, c[0x0][0x628] ;  /* 0x00018a00ff0a7b82 */ /* 0x012e620000000a00 */
[----:B------:R-:W-:Y:S01]  /*6f20*/  ULDC UR4, c[0x0][0x150] ;  /* 0x0000540000047ab9 */ /* 0x000fe20000000800 */
[----:B------:R-:W-:Y:S01]  /*6f30*/  IMAD.MOV.U32 R8, RZ, RZ, R16 ;  /* 0x000000ffff087224 */ /* 0x000fe200078e0010 */
[----:B------:R-:W2:Y:S01]  /*6f40*/  S2R R24, SR_CTAID.Y ;  /* 0x0000000000187919 */ /* 0x000ea20000002600 */
[----:B------:R-:W-:-:S04]  /*6f50*/  IMAD.MOV.U32 R9, RZ, RZ, R17 ;  /* 0x000000ffff097224 */ /* 0x000fc800078e0011 */
[----:B------:R-:W4:Y:S08]  /*6f60*/  LDC R21, c[0x0][0x144] ;  /* 0x00005100ff157b82 */ /* 0x000f300000000800 */
[----:B------:R-:W2:Y:S08]  /*6f70*/  LDC R0, c[0x0][0x630] ;  /* 0x00018c00ff007b82 */ /* 0x000eb00000000800 */
[----:B------:R-:W2:Y:S01]  /*6f80*/  LDC.64 R14, c[0x0][0x620] ;  /* 0x00018800ff0e7b82 */ /* 0x000ea20000000a00 */
[----:B-1----:R-:W-:-:S04]  /*6f90*/  ISETP.NE.U32.AND P0, PT, R10, RZ, PT ;  /* 0x000000ff0a00720c */ /* 0x002fc80003f05070 */
[----:B------:R-:W-:Y:S02]  /*6fa0*/  ISETP.NE.AND.EX P0, PT, R11, RZ, PT, P0 ;  /* 0x000000ff0b00720c */ /* 0x000fe40003f05300 */
[----:B0-----:R-:W-:-:S05]  /*6fb0*/  I2FP.F32.U32 R3, R12 ;  /* 0x0000000c00037245 */ /* 0x001fca0000201000 */
[----:B------:R-:W-:-:S04]  /*6fc0*/  FMUL R3, R3, UR4 ;  /* 0x0000000403037c20 */ /* 0x000fc80008400000 */
[----:B------:R0:W1:Y:S02]  /*6fd0*/  F2I.U32.TRUNC.NTZ R20, R3 ;  /* 0x0000000300147305 */ /* 0x000064000020f000 */
[----:B----4-:R-:W-:Y:S05]  /*6fe0*/  @!P0 BRA `(.L_x_154) ;  /* 0x0000000000288947 */ /* 0x010fea0003800000 */
[----:B0-----:R-:W0:Y:S02]  /*6ff0*/  LDC R3, c[0x0][0x634] ;  /* 0x00018d00ff037b82 */ /* 0x001e240000000800 */
        /* <DEDUP_REMOVED lines=9> */
.L_x_154:
[----:B------:R-:W4:Y:S01]  /*7090*/  LDC.64 R28, c[0x0][0x640] ;  /* 0x00019000ff1c7b82 */ /* 0x000f220000000a00 */
[-CC-:B--2---:R-:W-:Y:S01]  /*70a0*/  SHF.R.U64 R23, R8, R0.reuse, R9.reuse ;  /* 0x0000000008177219 */ /* 0x184fe20000001209 */
[----:B-1----:R-:W-:Y:S01]  /*70b0*/  IMAD.MOV R20, RZ, RZ, -R20 ;  /* 0x000000ffff147224 */ /* 0x002fe200078e0a14 */
[----:B------:R-:W-:Y:S01]  /*70c0*/  SHF.R.U32.HI R0, RZ, R0, R9 ;  /* 0x00000000ff007219 */ /* 0x000fe20000011609 */
[----:B------:R-:W-:Y:S01]  /*70d0*/  ULDC UR4, c[0x0][0x154] ;  /* 0x0000550000047ab9 */ /* 0x000fe20000000800 */
[----:B0-----:R-:W-:Y:S01]  /*70e0*/  IADD3 R3, P0, RZ, -R23, RZ ;  /* 0x80000017ff037210 */ /* 0x001fe20007f1e0ff */
[----:B------:R-:W-:Y:S02]  /*70f0*/  IMAD R21, R21, R20, R12 ;  /* 0x0000001415157224 */ /* 0x000fe400078e020c */
[----:B------:R-:W0:Y:S01]  /*7100*/  LDC R6, c[0x0][0x618] ;  /* 0x00018600ff067b82 */ /* 0x000e220000000800 */
[----:B------:R-:W-:Y:S02]  /*7110*/  IMAD.MOV.U32 R7, RZ, RZ, 0x1 ;  /* 0x00000001ff077424 */ /* 0x000fe400078e00ff */
[----:B------:R-:W-:-:S04]  /*7120*/  IMAD.X R5, RZ, RZ, ~R0, P0 ;  /* 0x000000ffff057224 */ /* 0x000fc800000e0e00 */
[-C--:B------:R-:W-:Y:S01]  /*7130*/  IMAD R0, R5, R14.reuse, RZ ;  /* 0x0000000e05007224 */ /* 0x080fe200078e02ff */
[----:B------:R-:W1:Y:S01]  /*7140*/  LDC R8, c[0x0][0x608] ;  /* 0x00018200ff087b82 */ /* 0x000e620000000800 */
[----:B------:R-:W-:-:S04]  /*7150*/  IMAD.WIDE.U32 R4, R3, R14, R16 ;  /* 0x0000000e03047225 */ /* 0x000fc800078e0010 */
[----:B------:R-:W-:Y:S01]  /*7160*/  IMAD R3, R3, R15, R0 ;  /* 0x0000000f03037224 */ /* 0x000fe200078e0200 */
[----:B------:R-:W-:Y:S02]  /*7170*/  I2FP.F32.U32 R0, R24 ;  /* 0x0000001800007245 */ /* 0x000fe40000201000 */
[----:B------:R-:W2:Y:S01]  /*7180*/  LDC R26, c[0x0][0x658] ;  /* 0x00019600ff1a7b82 */ /* 0x000ea20000000800 */
[----:B------:R-:W-:Y:S01]  /*7190*/  IMAD.IADD R3, R5, 0x1, R3 ;  /* 0x0000000105037824 */ /* 0x000fe200078e0203 */
[----:B----4-:R-:W-:Y:S01]  /*71a0*/  ISETP.NE.U32.AND P0, PT, R28, RZ, PT ;  /* 0x000000ff1c00720c */ /* 0x010fe20003f05070 */
[----:B------:R-:W-:Y:S01]  /*71b0*/  FMUL R0, R0, UR4 ;  /* 0x0000000400007c20 */ /* 0x000fe20008400000 */
[----:B------:R-:W-:Y:S02]  /*71c0*/  IMAD.MOV.U32 R5, RZ, RZ, -0x1 ;  /* 0xffffffffff057424 */ /* 0x000fe400078e00ff */
[----:B------:R-:W-:Y:S01]  /*71d0*/  ISETP.NE.AND.EX P0, PT, R29, RZ, PT, P0 ;  /* 0x000000ff1d00720c */ /* 0x000fe20003f05300 */
[----:B------:R4:W2:Y:S01]  /*71e0*/  F2I.U32.TRUNC.NTZ R13, R0 ;  /* 0x00000000000d7305 */ /* 0x0008a2000020f000 */
[----:B------:R-:W3:Y:S01]  /*71f0*/  LDC R15, c[0x0][0x148] ;  /* 0x00005200ff0f7b82 */ /* 0x000ee20000000800 */
[----:B0-----:R-:W-:-:S02]  /*7200*/  SHF.R.U64 R12, R4, R6, R3 ;  /* 0x00000006040c7219 */ /* 0x001fc40000001203 */
[----:B------:R-:W-:-:S05]  /*7210*/  SHF.R.U32.HI R3, RZ, R6, R3 ;  /* 0x00000006ff037219 */ /* 0x000fca0000011603 */
[----:B------:R-:W0:Y:S01]  /*7220*/  LDC R20, c[0x0][0x600] ;  /* 0x00018000ff147b82 */ /* 0x000e220000000800 */
[-CC-:B-1----:R-:W-:Y:S02]  /*7230*/  SHF.R.U64 R10, R12, R8.reuse, R3.reuse ;  /* 0x000000080c0a7219 */ /* 0x182fe40000001203 */
[----:B------:R-:W-:-:S05]  /*7240*/  SHF.R.U32.HI R3, RZ, R8, R3 ;  /* 0x00000008ff037219 */ /* 0x000fca0000011603 */
[----:B------:R-:W1:Y:S01]  /*7250*/  LDC R27, c[0x0][0x648] ;  /* 0x00019200ff1b7b82 */ /* 0x000e620000000800 */
[-C--:B--2---:R-:W-:Y:S02]  /*7260*/  SHF.L.U32 R4, R5, R26.reuse, RZ ;  /* 0x0000001a05047219 */ /* 0x084fe400000006ff */
[-CC-:B------:R-:W-:Y:S02]  /*7270*/  SHF.R.U64 R14, R10, R26.reuse, R3.reuse ;  /* 0x0000001a0a0e7219 */ /* 0x180fe40000001203 */
[----:B------:R-:W-:Y:S02]  /*7280*/  SHF.R.U32.HI R5, RZ, R26, R3 ;  /* 0x0000001aff057219 */ /* 0x000fe40000011603 */
[----:B------:R-:W-:Y:S01]  /*7290*/  LOP3.LUT R25, RZ, R4, RZ, 0x33, !PT ;  /* 0x00000004ff197212 */ /* 0x000fe200078e33ff */
[----:B------:R-:W2:Y:S01]  /*72a0*/  LDC R30, c[0x0][0x638] ;  /* 0x00018e00ff1e7b82 */ /* 0x000ea20000000800 */
[----:B------:R-:W-:Y:S02]  /*72b0*/  SHF.L.U32 R26, R7, R26, RZ ;  /* 0x0000001a071a7219 */ /* 0x000fe400000006ff */
[----:B------:R-:W-:-:S05]  /*72c0*/  MOV R4, R14 ;  /* 0x0000000e00047202 */ /* 0x000fca0000000f00 */
[----:B------:R-:W0:Y:S01]  /*72d0*/  LDC R31, c[0x0][0x610] ;  /* 0x00018400ff1f7b82 */ /* 0x000e220000000800 */
[----:B----4-:R-:W-:Y:S05]  /*72e0*/  @!P0 BRA `(.L_x_155) ;  /* 0x0000000000288947 */ /* 0x010fea0003800000 */
[----:B------:R-:W4:Y:S02]  /*72f0*/  LDC R3, c[0x0][0x64c] ;  /* 0x00019300ff037b82 */ /* 0x000f240000000800 */
[----:B----4-:R-:W-:-:S05]  /*7300*/  IADD3 R3, P0, R14, R3, RZ ;  /* 0x000000030e037210 */ /* 0x010fca0007f1e0ff */
        /* <DEDUP_REMOVED lines=8> */
.L_x_155:
[----:B------:R-:W-:Y:S01]  /*7390*/  ISETP.NE.AND P0, PT, R2, 0x1, PT ;  /* 0x000000010200780c */ /* 0x000fe20003f05270 */
[----:B0-----:R-:W-:Y:S01]  /*73a0*/  VIADD R7, R20, 0xffffffff ;  /* 0xffffffff14077836 */ /* 0x001fe20000000000 */
[----:B-1----:R-:W-:Y:S01]  /*73b0*/  SHF.R.U64 R0, R4, R27, R5 ;  /* 0x0000001b04007219 */ /* 0x002fe20000001205 */
[----:B------:R-:W-:Y:S01]  /*73c0*/  IMAD.MOV R13, RZ, RZ, -R13 ;  /* 0x000000ffff0d7224 */ /* 0x000fe200078e0a0d */
[----:B------:R-:W-:Y:S01]  /*73d0*/  LOP3.LUT R5, R10, R25, RZ, 0xc0, !PT ;  /* 0x000000190a057212 */ /* 0x000fe200078ec0ff */
[----:B------:R-:W-:Y:S01]  /*73e0*/  IMAD.MOV.U32 R4, RZ, RZ, 0x1 ;  /* 0x00000001ff047424 */ /* 0x000fe200078e00ff */
[----:B------:R-:W-:Y:S01]  /*73f0*/  LOP3.LUT R12, R12, R7, RZ, 0xc0, !PT ;  /* 0x000000070c0c7212 */ /* 0x000fe200078ec0ff */
[----:B------:R-:W-:Y:S02]  /*7400*/  IMAD.MOV R3, RZ, RZ, -R0 ;  /* 0x000000ffff037224 */ /* 0x000fe400078e0a00 */
[----:B------:R-:W-:Y:S02]  /*7410*/  IMAD R0, R26, R0, R5 ;  /* 0x000000001a007224 */ /* 0x000fe400078e0205 */
[----:B--2---:R-:W-:-:S02]  /*7420*/  IMAD R3, R3, R30, R14 ;  /* 0x0000001e03037224 */ /* 0x004fc400078e020e */
[----:B---3--:R-:W-:Y:S02]  /*7430*/  @P0 IMAD R21, R15, R13, R24 ;  /* 0x0000000d0f150224 */ /* 0x008fe400078e0218 */
[----:B------:R-:W-:Y:S01]  /*7440*/  IMAD R5, R3, R20, R12 ;  /* 0x0000001403057224 */ /* 0x000fe200078e020c */
[----:B------:R-:W-:Y:S01]  /*7450*/  PRMT R3, R4, 0x7610, R3 ;  /* 0x0000761004037816 */ /* 0x000fe20000000003 */
[----:B------:R-:W-:-:S05]  /*7460*/  IMAD R0, R0, R31, R21 ;  /* 0x0000001f00007224 */ /* 0x000fca00078e0215 */
[----:B------:R-:W-:Y:S02]  /*7470*/  SEL R90, R5, R0, !P0 ;  /* 0x00000000055a7207 */ /* 0x000fe40004000000 */
[----:B------:R-:W-:-:S07]  /*7480*/  SEL R0, R0, R5, !P0 ;  /* 0x0000000500007207 */ /* 0x000fce0004000000 */
.L_x_153:
[----:B------:R-:W-:Y:S01]  /*7490*/  LOP3.LUT P0, RZ, R3, 0xff, RZ, 0xc0, !PT ;  /* 0x000000ff03ff7812 */ /* 0x000fe2000780c0ff */
[----:B------:R-:W-:-:S12]  /*74a0*/  IMAD.MOV.U32 R94, RZ, RZ, R0 ;  /* 0x000000ffff5e7224 */ /* 0x000fd800078e0000 */
[----:B------:R-:W-:Y:S05]  /*74b0*/  @P0 BRA `(.L_x_156) ;  /* 0xffffff9800a80947 */ /* 0x000fea000383ffff */
[----:B------:R-:W-:Y:S05]  /*74c0*/  EXIT ;  /* 0x000000000000794d */ /* 0x000fea0003800000 */
.L_x_3:
[----:B0-----:R-:W-:Y:S01]  /*74d0*/  ULDC.64 UR4, c[0x0][0x650] ;  /* 0x0001940000047ab9 */ /* 0x001fe20000000a00 */
        /* <DEDUP_REMOVED lines=25> */
.L_x_158:
[--C-:B------:R-:W-:Y:S01]  /*7670*/  SHF.R.U64 R12, R10, R14, R11.reuse ;  /* 0x0000000e0a0c7219 */ /* 0x100fe2000000120b */
[----:B------:R-:W0:Y:S01]  /*7680*/  LDC R22, c[0x0][0x618] ;  /* 0x00018600ff167b82 */ /* 0x000e220000000800 */
[----:B------:R-:W-:Y:S01]  /*7690*/  I2FP.F32.U32 R6, R4 ;  /* 0x0000000400067245 */ /* 0x000fe20000201000 */
[----:B------:R-:W-:Y:S01]  /*76a0*/  ULDC UR4, c[0x0][0x150] ;  /* 0x0000540000047ab9 */ /* 0x000fe20000000800 */
[----:B------:R-:W-:Y:S02]  /*76b0*/  SHF.R.U32.HI R5, RZ, R14, R11 ;  /* 0x0000000eff057219 */ /* 0x000fe4000001160b */
[----:B------:R-:W-:Y:S01]  /*76c0*/  IADD3 R9, P0, RZ, -R12, RZ ;  /* 0x8000000cff097210 */ /* 0x000fe20007f1e0ff */
[----:B------:R-:W-:Y:S01]  /*76d0*/  FMUL R11, R6, UR4 ;  /* 0x00000004060b7c20 */ /* 0x000fe20008400000 */
[----:B------:R-:W-:Y:S01]  /*76e0*/  ULDC UR4, c[0x0][0x154] ;  /* 0x0000550000047ab9 */ /* 0x000fe20000000800 */
[----:B------:R-:W1:Y:S02]  /*76f0*/  LDC.64 R24, c[0x0][0x640] ;  /* 0x00019000ff187b82 */ /* 0x000e640000000a00 */
[----:B------:R-:W-:-:S02]  /*7700*/  IMAD.X R5, RZ, RZ, ~R5, P0 ;  /* 0x000000ffff057224 */ /* 0x000fc400000e0e05 */
[----:B------:R-:W2:Y:S01]  /*7710*/  F2I.U32.TRUNC.NTZ R11, R11 ;  /* 0x0000000b000b7305 */ /* 0x000ea2000020f000 */
[----:B------:R-:W-:-:S03]  /*7720*/  IMAD.WIDE.U32 R6, R9, R20, R16 ;  /* 0x0000001409067225 */ /* 0x000fc600078e0010 */
[----:B------:R-:W3:Y:S01]  /*7730*/  LDC R13, c[0x0][0x144] ;  /* 0x00005100ff0d7b82 */ /* 0x000ee20000000800 */
[----:B------:R-:W-:-:S04]  /*7740*/  IMAD R8, R5, R20, RZ ;  /* 0x0000001405087224 */ /* 0x000fc800078e02ff */
[----:B------:R-:W-:Y:S02]  /*7750*/  IMAD R5, R9, R21, R8 ;  /* 0x0000001509057224 */ /* 0x000fe400078e0208 */
[----:B------:R-:W-:Y:S01]  /*7760*/  IMAD.MOV.U32 R8, RZ, RZ, -0x1 ;  /* 0xffffffffff087424 */ /* 0x000fe200078e00ff */
[----:B------:R-:W4:Y:S01]  /*7770*/  LDC R14, c[0x0][0x608] ;  /* 0x00018200ff0e7b82 */ /* 0x000f220000000800 */
[----:B------:R-:W-:Y:S01]  /*7780*/  IMAD.IADD R5, R7, 0x1, R5 ;  /* 0x0000000107057824 */ /* 0x000fe200078e0205 */
[----:B------:R-:W-:-:S04]  /*7790*/  I2FP.F32.U32 R7, R3 ;  /* 0x0000000300077245 */ /* 0x000fc80000201000 */
[-C--:B0-----:R-:W-:Y:S01]  /*77a0*/  SHF.R.U64 R10, R6, R22.reuse, R5 ;  /* 0x00000016060a7219 */ /* 0x081fe20000001205 */
[----:B--2---:R-:W-:Y:S01]  /*77b0*/  IMAD.MOV R6, RZ, RZ, -R11 ;  /* 0x000000ffff067224 */ /* 0x004fe200078e0a0b */
[----:B------:R-:W0:Y:S01]  /*77c0*/  LDC R9, c[0x0][0x658] ;  /* 0x00019600ff097b82 */ /* 0x000e220000000800 */
[----:B-1----:R-:W-:Y:S01]  /*77d0*/  ISETP.NE.U32.AND P0, PT, R24, RZ, PT ;  /* 0x000000ff1800720c */ /* 0x002fe20003f05070 */
[----:B------:R-:W-:Y:S01]  /*77e0*/  FMUL R7, R7, UR4 ;  /* 0x0000000407077c20 */ /* 0x000fe20008400000 */
[----:B------:R-:W-:Y:S02]  /*77f0*/  SHF.R.U32.HI R5, RZ, R22, R5 ;  /* 0x00000016ff057219 */ /* 0x000fe40000011605 */
[----:B------:R-:W-:-:S03]  /*7800*/  ISETP.NE.AND.EX P0, PT, R25, RZ, PT, P0 ;  /* 0x000000ff1900720c */ /* 0x000fc60003f05300 */
[----:B------:R-:W1:Y:S01]  /*7810*/  LDC R20, c[0x0][0x148] ;  /* 0x00005200ff147b82 */ /* 0x000e620000000800 */
[----:B---3--:R-:W-:Y:S02]  /*7820*/  IMAD R23, R13, R6, R4 ;  /* 0x000000060d177224 */ /* 0x008fe400078e0204 */
[----:B------:R-:W-:-:S05]  /*7830*/  IMAD.MOV.U32 R6, RZ, RZ, 0x1 ;  /* 0x00000001ff067424 */ /* 0x000fca00078e00ff */
[----:B------:R-:W2:Y:S01]  /*7840*/  LDC R21, c[0x0][0x600] ;  /* 0x00018000ff157b82 */ /* 0x000ea20000000800 */
[-CC-:B----4-:R-:W-:Y:S02]  /*7850*/  SHF.R.U64 R13, R10, R14.reuse, R5.reuse ;  /* 0x0000000e0a0d7219 */ /* 0x190fe40000001205 */
[----:B------:R-:W-:Y:S02]  /*7860*/  SHF.R.U32.HI R4, RZ, R14, R5 ;  /* 0x0000000eff047219 */ /* 0x000fe40000011605 */
[----:B------:R3:W4:Y:S03]  /*7870*/  F2I.U32.TRUNC.NTZ R14, R7 ;  /* 0x00000007000e7305 */ /* 0x000726000020f000 */
[----:B------:R-:W1:Y:S01]  /*7880*/  LDC R26, c[0x0][0x648] ;  /* 0x00019200ff1a7b82 */ /* 0x000e620000000800 */
[-C--:B0-----:R-:W-:Y:S02]  /*7890*/  SHF.R.U64 R15, R13, R9.reuse, R4 ;  /* 0x000000090d0f7219 */ /* 0x081fe40000001204 */
[----:B------:R-:W-:-:S02]  /*78a0*/  SHF.L.U32 R8, R8, R9, RZ ;  /* 0x0000000908087219 */ /* 0x000fc400000006ff */
[-C--:B------:R-:W-:Y:S01]  /*78b0*/  SHF.R.U32.HI R5, RZ, R9.reuse, R4 ;  /* 0x00000009ff057219 */ /* 0x080fe20000011604 */
[----:B------:R-:W-:Y:S01]  /*78c0*/  IMAD.MOV.U32 R4, RZ, RZ, R15 ;  /* 0x000000ffff047224 */ /* 0x000fe200078e000f */
[----:B------:R-:W-:Y:S01]  /*78d0*/  SHF.L.U32 R22, R6, R9, RZ ;  /* 0x0000000906167219 */ /* 0x000fe200000006ff */
[----:B------:R-:W0:Y:S01]  /*78e0*/  LDC R27, c[0x0][0x638] ;  /* 0x00018e00ff1b7b82 */ /* 0x000e220000000800 */
[----:B------:R-:W-:-:S07]  /*78f0*/  LOP3.LUT R28, RZ, R8, RZ, 0x33, !PT ;  /* 0x00000008ff1c7212 */ /* 0x000fce00078e33ff */
        /* <DEDUP_REMOVED lines=12> */
.L_x_159:
[----:B------:R-:W-:Y:S01]  /*79c0*/  ISETP.NE.AND P0, PT, R2, 0x1, PT ;  /* 0x000000010200780c */ /* 0x000fe20003f05270 */
[----:B--2---:R-:W-:Y:S01]  /*79d0*/  VIADD R7, R21, 0xffffffff ;  /* 0xffffffff15077836 */ /* 0x004fe20000000000 */
[----:B-1----:R-:W-:Y:S01]  /*79e0*/  SHF.R.U64 R5, R4, R26, R5 ;  /* 0x0000001a04057219 */ /* 0x002fe20000001205 */
[----:B------:R-:W-:Y:S01]  /*79f0*/  IMAD.MOV R14, RZ, RZ, -R14 ;  /* 0x000000ffff0e7224 */ /* 0x000fe200078e0a0e */
[----:B------:R-:W-:Y:S01]  /*7a00*/  LOP3.LUT R4, R13, R28, RZ, 0xc0, !PT ;  /* 0x0000001c0d047212 */ /* 0x000fe200078ec0ff */
[----:B------:R-:W-:Y:S01]  /*7a10*/  IMAD.MOV.U32 R8, RZ, RZ, R12 ;  /* 0x000000ffff087224 */ /* 0x000fe200078e000c */
[----:B------:R-:W-:Y:S01]  /*7a20*/  LOP3.LUT R10, R10, R7, RZ, 0xc0, !PT ;  /* 0x000000070a0a7212 */ /* 0x000fe200078ec0ff */
[----:B------:R-:W-:Y:S02]  /*7a30*/  IMAD.MOV R6, RZ, RZ, -R5 ;  /* 0x000000ffff067224 */ /* 0x000fe400078e0a05 */
[----:B------:R-:W-:-:S04]  /*7a40*/  IMAD R4, R22, R5, R4 ;  /* 0x0000000516047224 */ /* 0x000fc800078e0204 */
[----:B------:R-:W-:Y:S02]  /*7a50*/  @P0 IMAD R23, R20, R14, R3 ;  /* 0x0000000e14170224 */ /* 0x000fe400078e0203 */
[----:B0-----:R-:W-:Y:S02]  /*7a60*/  IMAD R3, R6, R27, R15 ;  /* 0x0000001b06037224 */ /* 0x001fe400078e020f */
[----:B------:R-:W-:Y:S02]  /*7a70*/  IMAD R7, R4, R29, R23 ;  /* 0x0000001d04077224 */ /* 0x000fe400078e0217 */
[----:B------:R-:W-:Y:S02]  /*7a80*/  IMAD R4, R3, R21, R10 ;  /* 0x0000001503047224 */ /* 0x000fe400078e020a */
[----:B------:R-:W-:-:S03]  /*7a90*/  IMAD.MOV.U32 R6, RZ, RZ, 0x1 ;  /* 0x00000001ff067424 */ /* 0x000fc600078e00ff */
[----:B------:R-:W-:Y:S02]  /*7aa0*/  SEL R9, R4, R7, !P0 ;  /* 0x0000000704097207 */ /* 0x000fe40004000000 */
[----:B------:R-:W-:-:S07]  /*7ab0*/  SEL R7, R7, R4, !P0 ;  /* 0x0000000407077207 */ /* 0x000fce0004000000 */
.L_x_157:
[----:B------:R-:W-:-:S08]  /*7ac0*/  NOP ;  /* 0x0000000000007918 */ /* 0x000fd00000000000 */
[----:B------:R-:W0:-:S00]  /*7ad0*/  USETMAXREG.DEALLOC.CTAPOOL 0x28 ;  /* 0x00000028000079c8 */ /* 0x000e0000080e0500 */
[----:B0-----:R-:W-:-:S13]  /*7ae0*/  ISETP.NE.AND P0, PT, R0, RZ, PT ;  /* 0x000000ff0000720c */ /* 0x001fda0003f05270 */
[----:B------:R-:W-:Y:S05]  /*7af0*/  @P0 EXIT ;  /* 0x000000000000094d */ /* 0x000fea0003800000 */
[----:B------:R-:W-:Y:S01]  /*7b00*/  LOP3.LUT P0, RZ, R6, 0xff, RZ, 0xc0, !PT ;  /* 0x000000ff06ff7812 */ /* 0x000fe2000780c0ff */
[----:B------:R-:W-:Y:S02]  /*7b10*/  IMAD.MOV.U32 R0, RZ, RZ, 0x1 ;  /* 0x00000001ff007424 */ /* 0x000fe400078e00ff */
[----:B------:R-:W-:-:S10]  /*7b20*/  IMAD.MOV.U32 R12, RZ, RZ, RZ ;  /* 0x000000ffff0c7224 */ /* 0x000fd400078e00ff */
[----:B------:R-:W-:Y:S05]  /*7b30*/  @!P0 BRA `(.L_x_160) ;  /* 0x0000000c00308947 */ /* 0x000fea0003800000 */
[----:B------:R-:W0:Y:S01]  /*7b40*/  LDC R0, c[0x0][0x28c] ;  /* 0x0000a300ff007b82 */ /* 0x000e220000000800 */
[----:B------:R-:W-:Y:S01]  /*7b50*/  ULDC UR5, c[0x0][0x600] ;  /* 0x0001800000057ab9 */ /* 0x000fe20000000800 */
[----:B------:R-:W-:Y:S01]  /*7b60*/  ULDC UR4, c[0x0][0xc] ;  /* 0x0000030000047ab9 */ /* 0x000fe20000000800 */
[----:B------:R-:W-:Y:S01]  /*7b70*/  UIADD3 UR16, UR5, -0x1, URZ ;  /* 0xffffffff05107890 */ /* 0x000fe2000fffe03f */
[C---:B------:R-:W-:Y:S01]  /*7b80*/  LOP3.LUT P2, RZ, R18.reuse, 0x7f, RZ, 0xc0, !PT ;  /* 0x0000007f12ff7812 */ /* 0x040fe2000784c0ff */
[----:B------:R-:W-:Y:S01]  /*7b90*/  ULDC UR6, c[0x0][0x658] ;  /* 0x0001960000067ab9 */ /* 0x000fe20000000800 */
[----:B------:R-:W-:Y:S01]  /*7ba0*/  ULDC UR5, c[0x0][0x10] ;  /* 0x0000040000057ab9 */ /* 0x000fe20000000800 */
[----:B------:R-:W-:Y:S01]  /*7bb0*/  UMOV UR7, 0xffffffff ;  /* 0xffffffff00077882 */ /* 0x000fe20000000000 */
[----:B------:R-:W-:Y:S01]  /*7bc0*/  UMOV UR8, 0x1 ;  /* 0x0000000100087882 */ /* 0x000fe20000000000 */
[----:B------:R-:W-:Y:S01]  /*7bd0*/  UIMAD.WIDE.U32 UR4, UR4, UR5, URZ ;  /* 0x00000005040472a5 */ /* 0x000fe2000f8e003f */
[----:B------:R-:W-:Y:S01]  /*7be0*/  LOP3.LUT P0, RZ, R18, 0x1f, RZ, 0xc0, !PT ;  /* 0x0000001f12ff7812 */ /* 0x000fe2000780c0ff */
[----:B------:R-:W-:Y:S01]  /*7bf0*/  USHF.L.U32 UR7, UR7, UR6, URZ ;  /* 0x0000000607077299 */ /* 0x000fe2000800063f */
[----:B------:R-:W-:Y:S01]  /*7c00*/  BSSY B0, `(.L_x_160) ;  /* 0x00000bf000007945 */ /* 0x000fe20003800000 */
[----:B------:R-:W-:Y:S01]  /*7c10*/  USHF.L.U32 UR18, UR8, UR6, URZ ;  /* 0x0000000608127299 */ /* 0x000fe2000800063f */
[----:B------:R-:W-:Y:S01]  /*7c20*/  IMAD.MOV.U32 R13, RZ, RZ, 0x1 ;  /* 0x00000001ff0d7424 */ /* 0x000fe200078e00ff */
[----:B------:R-:W-:Y:S01]  /*7c30*/  LOP3.LUT R11, R19, 0x2, RZ, 0xfc, !PT ;  /* 0x00000002130b7812 */ /* 0x000fe200078efcff */
[----:B------:R-:W-:Y:S01]  /*7c40*/  ULDC UR6, c[0x0][0x14] ;  /* 0x0000050000067ab9 */ /* 0x000fe20000000800 */
[----:B------:R-:W-:Y:S01]  /*7c50*/  PLOP3.LUT P0, PT, P0, P2, PT, 0x8a, 0x0 ;  /* 0x000000000000781c */ /* 0x000fe20000705172 */
[----:B------:R-:W-:Y:S01]  /*7c60*/  UIMAD.WIDE.U32 UR20, UR4, UR6, URZ ;  /* 0x00000006041472a5 */ /* 0x000fe2000f8e003f */
[----:B------:R-:W-:Y:S01]  /*7c70*/  IMAD.MOV.U32 R12, RZ, RZ, RZ ;  /* 0x000000ffff0c7224 */ /* 0x000fe200078e00ff */
[----:B------:R-:W-:-:S02]  /*7c80*/  UIMAD UR13, UR5, UR6, URZ ;  /* 0x00000006050d72a4 */ /* 0x000fc4000f8e023f */
[----:B------:R-:W-:Y:S01]  /*7c90*/  ULOP3.LUT UR17, URZ, UR7, URZ, 0x33, !UPT ;  /* 0x000000073f117292 */ /* 0x000fe2000f8e333f */
[----:B0-----:R-:W-:Y:S01]  /*7ca0*/  VIADD R0, R0, 0x3f ;  /* 0x0000003f00007836 */ /* 0x001fe20000000000 */
[----:B------:R-:W-:Y:S01]  /*7cb0*/  UIADD3 UR13, UR21, UR13, URZ ;  /* 0x0000000d150d7290 */ /* 0x000fe2000fffe03f */
[----:B------:R-:W-:-:S03]  /*7cc0*/  ULDC.64 UR22, c[0x0][0x198] ;  /* 0x0000660000167ab9 */ /* 0x000fc60000000a00 */
[----:B------:R-:W-:-:S04]  /*7cd0*/  SHF.R.S32.HI R3, RZ, 0x1f, R0 ;  /* 0x0000001fff037819 */ /* 0x000fc80000011400 */
[----:B------:R-:W-:Y:S01]  /*7ce0*/  LEA.HI R3, R3, R0, RZ, 0x6 ;  /* 0x0000000003037211 */ /* 0x000fe200078f30ff */
[----:B------:R-:W-:-:S03]  /*7cf0*/  IMAD.MOV.U32 R0, RZ, RZ, 0x1 ;  /* 0x00000001ff007424 */ /* 0x000fc600078e00ff */
[----:B------:R-:W-:-:S05]  /*7d00*/  SHF.R.S32.HI R3, RZ, 0x6, R3 ;  /* 0x00000006ff037819 */ /* 0x000fca0000011403 */
[----:B------:R-:W-:-:S07]  /*7d10*/  VIADD R10, R3, 0x1 ;  /* 0x00000001030a7836 */ /* 0x000fce0000000000 */
.L_x_172:
[----:B------:R-:W-:-:S03]  /*7d20*/  UMOV UR4, 0xffffffff ;  /* 0xffffffff00047882 */ /* 0x000fc60000000000 */
[----:B------:R-:W-:Y:S05]  /*7d30*/  BRA.DIV UR4, `(.L_x_161) ;  /* 0x0000000e04c07947 */ /* 0x000fea000b800000 */
[----:B------:R-:W-:-:S13]  /*7d40*/  ELECT P6, URZ, PT ;  /* 0x00000000003f782f */ /* 0x000fda00038c0000 */
.L_x_184:
[----:B------:R-:W0:Y:S01]  /*7d50*/  LDC R4, c[0x0][0x28c] ;  /* 0x0000a300ff047b82 */ /* 0x000e220000000800 */
[----:B------:R-:W-:Y:S01]  /*7d60*/  BSSY B1, `(.L_x_162) ;  /* 0x0000037000017945 */ /* 0x000fe20003800000 */
[----:B0-----:R-:W-:-:S13]  /*7d70*/  ISETP.LT.OR P6, PT, R4, 0x1, !P6 ;  /* 0x000000010400780c */ /* 0x001fda00077c1670 */
[----:B------:R-:W-:Y:S05]  /*7d80*/  @P6 BRA `(.L_x_163) ;  /* 0x0000000000d06947 */ /* 0x000fea0003800000 */
[----:B------:R-:W-:Y:S01]  /*7d90*/  IMAD.SHL.U32 R15, R9, 0x40, RZ ;  /* 0x00000040090f7824 */ /* 0x000fe200078e00ff */
[----:B------:R-:W-:Y:S01]  /*7da0*/  MOV R5, R0 ;  /* 0x0000000000057202 */ /* 0x000fe20000000f00 */
[----:B------:R-:W-:Y:S02]  /*7db0*/  IMAD.SHL.U32 R18, R7, 0x100, RZ ;  /* 0x0000010007127824 */ /* 0x000fe400078e00ff */
[----:B------:R-:W-:Y:S02]  /*7dc0*/  IMAD.MOV.U32 R20, RZ, RZ, RZ ;  /* 0x000000ffff147224 */ /* 0x000fe400078e00ff */
[----:B------:R-:W-:Y:S02]  /*7dd0*/  IMAD.MOV.U32 R4, RZ, RZ, R10 ;  /* 0x000000ffff047224 */ /* 0x000fe400078e000a */
[----:B------:R-:W-:-:S07]  /*7de0*/  IMAD.MOV.U32 R6, RZ, RZ, R12 ;  /* 0x000000ffff067224 */ /* 0x000fce00078e000c */
.L_x_167:
[----:B------:R-:W0:Y:S01]  /*7df0*/  S2R R14, SR_CgaCtaId ;  /* 0x00000000000e7919 */ /* 0x000e220000008800 */
[----:B------:R-:W-:Y:S01]  /*7e00*/  MOV R7, 0x400 ;  /* 0x0000040000077802 */ /* 0x000fe20000000f00 */
[----:B------:R-:W1:Y:S03]  /*7e10*/  @!P2 LDC R9, c[0x0][0x500] ;  /* 0x00014000ff09ab82 */ /* 0x000e660000000800 */
[----:B0-----:R-:W-:Y:S02]  /*7e20*/  LEA R21, R14, R7, 0x18 ;  /* 0x000000070e157211 */ /* 0x001fe400078ec0ff */
[----:B------:R-:W-:-:S03]  /*7e30*/  SHF.L.U32 R7, R5, 0x1f, RZ ;  /* 0x0000001f05077819 */ /* 0x000fc600000006ff */
[----:B------:R-:W-:-:S04]  /*7e40*/  IMAD R14, R6, 0x8, R21 ;  /* 0x00000008060e7824 */ /* 0x000fc800078e0215 */
[----:B------:R-:W0:Y:S02]  /*7e50*/  SYNCS.PHASECHK.TRANS64.TRYWAIT P1, [R14+URZ+0x28], R7 ;  /* 0x000028070e0075a7 */ /* 0x000e24000802017f */
[----:B01----:R-:W-:Y:S05]  /*7e60*/  @!P1 BRA `(.L_x_164) ;  /* 0x0000000c00949947 */ /* 0x003fea0003800000 */
.L_x_185:
[----:B0-----:R-:W-:Y:S01]  /*7e70*/  PRMT R7, R11, 0x9910, RZ ;  /* 0x000099100b077816 */ /* 0x001fe200000000ff */
[----:B------:R0:W-:Y:S03]  /*7e80*/  @!P2 SYNCS.ARRIVE.TRANS64 RZ, [R14+URZ], R9 ;  /* 0x000000090effa9a7 */ /* 0x0001e6000800003f */
[----:B------:R-:W-:-:S13]  /*7e90*/  ISETP.NE.AND P1, PT, R7, 0x2, PT ;  /* 0x000000020700780c */ /* 0x000fda0003f25270 */
[----:B0-----:R-:W-:Y:S05]  /*7ea0*/  @P1 BRA `(.L_x_165) ;  /* 0x0000000000041947 */ /* 0x001fea0003800000 */
[----:B------:R-:W-:Y:S01]  /*7eb0*/  BPT.TRAP 0x1 ;  /* 0x000000040000795c */ /* 0x000fe20000300000 */
.L_x_165:
[----:B------:R-:W-:Y:S05]  /*7ec0*/  @P0 BRA `(.L_x_166) ;  /* 0x0000000000040947 */ /* 0x000fea0003800000 */
[----:B------:R-:W-:Y:S01]  /*7ed0*/  BPT.TRAP 0x1 ;  /* 0x000000040000795c */ /* 0x000fe20000300000 */
.L_x_166:
[--C-:B------:R-:W-:Y:S01]  /*7ee0*/  IMAD R7, R6, 0x8000, R21.reuse ;  /* 0x0000800006077824 */ /* 0x100fe200078e0215 */
[----:B------:R-:W-:Y:S01]  /*7ef0*/  R2UR UR9, R14 ;  /* 0x000000000e0972ca */ /* 0x000fe200000e0000 */
[----:B------:R-:W-:Y:S01]  /*7f00*/  IMAD R21, R6, 0x2000, R21 ;  /* 0x0000200006157824 */ /* 0x000fe200078e0215 */
[----:B------:R-:W-:Y:S01]  /*7f10*/  UIADD3 UR4, UP0, UR22, 0xf0, URZ ;  /* 0x000000f016047890 */ /* 0x000fe2000ff1e03f */
[----:B------:R-:W-:Y:S01]  /*7f20*/  VIADD R4, R4, 0xffffffff ;  /* 0xffffffff04047836 */ /* 0x000fe20000000000 */
[----:B------:R-:W-:Y:S01]  /*7f30*/  R2UR UR5, R7 ;  /* 0x00000000070572ca */ /* 0x000fe200000e0000 */
[----:B------:R-:W-:Y:S01]  /*7f40*/  UIADD3 UR24, UP1, UR22, 0x1f0, URZ ;  /* 0x000001f016187890 */ /* 0x000fe2000ff3e03f */
[----:B------:R-:W-:Y:S01]  /*7f50*/  R2UR UR8, R21 ;  /* 0x00000000150872ca */ /* 0x000fe200000e0000 */
[----:B------:R-:W-:Y:S01]  /*7f60*/  VIADD R6, R6, 0x1 ;  /* 0x0000000106067836 */ /* 0x000fe20000000000 */
[----:B------:R-:W-:Y:S01]  /*7f70*/  R2UR UR11, R18 ;  /* 0x00000000120b72ca */ /* 0x000fe200000e0000 */
[----:B------:R-:W-:Y:S01]  /*7f80*/  UIADD3.X UR25, URZ, UR23, URZ, UP1, !UPT ;  /* 0x000000173f197290 */ /* 0x000fe20008ffe43f */
[----:B------:R-:W-:Y:S01]  /*7f90*/  R2UR UR10, R20 ;  /* 0x00000000140a72ca */ /* 0x000fe200000e0000 */
[----:B------:R-:W-:Y:S01]  /*7fa0*/  UMOV UR6, 0x0 ;  /* 0x0000000000067882 */ /* 0x000fe20000000000 */
[----:B------:R-:W-:Y:S01]  /*7fb0*/  R2UR UR12, R8 ;  /* 0x00000000080c72ca */ /* 0x000fe200000e0000 */
[----:B------:R-:W-:Y:S01]  /*7fc0*/  UMOV UR7, 0x10000000 ;  /* 0x1000000000077882 */ /* 0x000fe20000000000 */
[----:B------:R-:W-:Y:S01]  /*7fd0*/  R2UR UR19, R15 ;  /* 0x000000000f1372ca */ /* 0x000fe200000e0000 */
[----:B------:R-:W-:Y:S01]  /*7fe0*/  VIADD R20, R20, 0x40 ;  /* 0x0000004014147836 */ /* 0x000fe20000000000 */
[----:B------:R-:W-:Y:S01]  /*7ff0*/  ISETP.GT.AND P3, PT, R4, 0x1, PT ;  /* 0x000000010400780c */ /* 0x000fe20003f64270 */
[----:B------:R-:W-:Y:S01]  /*8000*/  UIADD3 UR14, UR5, 0x100, URZ ;  /* 0x00000100050e7890 */ /* 0x000fe2000fffe03f */
[----:B------:R-:W-:Y:S01]  /*8010*/  ISETP.NE.AND P1, PT, R6, 0x5, PT ;  /* 0x000000050600780c */ /* 0x000fe20003f25270 */
[----:B------:R-:W-:-:S02]  /*8020*/  UIADD3.X UR5, URZ, UR23, URZ, UP0, !UPT ;  /* 0x000000173f057290 */ /* 0x000fc400087fe43f */
[----:B------:R-:W-:Y:S01]  /*8030*/  UIADD3 UR15, UR8, 0x28100, URZ ;  /* 0x00028100080f7890 */ /* 0x000fe2000fffe03f */
[----:B------:R-:W-:Y:S02]  /*8040*/  SEL R14, RZ, 0x1, P1 ;  /* 0x00000001ff0e7807 */ /* 0x000fe40000800000 */
[----:B------:R-:W-:Y:S01]  /*8050*/  UMOV UR8, UR14 ;  /* 0x0000000e00087c82 */ /* 0x000fe20008000000 */
[----:B------:R-:W-:Y:S02]  /*8060*/  SEL R6, R6, RZ, P1 ;  /* 0x000000ff06067207 */ /* 0x000fe40000800000 */
[----:B------:R-:W-:Y:S01]  /*8070*/  LOP3.LUT R5, R5, R14, RZ, 0x3c, !PT ;  /* 0x0000000e05057212 */ /* 0x000fe200078e3cff */
[----:B------:R0:W-:Y:S02]  /*8080*/  UTMALDG.3D [UR8], [UR4], desc[UR6] ;  /* 0x00000608040075b4 */ /* 0x0001e40008011000 */
[----:B0-----:R-:W-:Y:S01]  /*8090*/  UMOV UR8, UR15 ;  /* 0x0000000f00087c82 */ /* 0x001fe20008000000 */
[----:B------:R-:W-:-:S02]  /*80a0*/  UMOV UR11, UR19 ;  /* 0x00000013000b7c82 */ /* 0x000fc40008000000 */
[----:B------:R0:W-:Y:S02]  /*80b0*/  UTMALDG.3D [UR8], [UR24], desc[UR6] ;  /* 0x00000608180075b4 */ /* 0x0001e40008011000 */
[----:B0-----:R-:W-:Y:S05]  /*80c0*/  @P3 BRA `(.L_x_167) ;  /* 0xfffffffc00483947 */ /* 0x001fea000383ffff */
.L_x_163:
[----:B------:R-:W-:Y:S05]  /*80d0*/  BSYNC B1 ;  /* 0x0000000000017941 */ /* 0x000fea0003800000 */
.L_x_162:
[----:B------:R-:W-:Y:S01]  /*80e0*/  LOP3.LUT P3, RZ, R13, 0xff, RZ, 0xc0, !PT ;  /* 0x000000ff0dff7812 */ /* 0x000fe2000786c0ff */
[----:B------:R-:W-:Y:S01]  /*80f0*/  IMAD.IADD R12, R3, 0x1, R12 ;  /* 0x00000001030c7824 */ /* 0x000fe200078e020c */
[----:B------:R-:W-:Y:S01]  /*8100*/  IADD3 R16, P4, R16, UR20, RZ ;  /* 0x0000001410107c10 */ /* 0x000fe2000ff9e0ff */
[----:B------:R-:W-:Y:S01]  /*8110*/  ULDC.64 UR4, c[0x0][0x650] ;  /* 0x0001940000047ab9 */ /* 0x000fe20000000a00 */
[----:B------:R-:W-:Y:S01]  /*8120*/  BSSY B1, `(.L_x_168) ;  /* 0x000006a000017945 */ /* 0x000fe20003800000 */
[----:B------:R-:W-:Y:S01]  /*8130*/  IMAD.MOV.U32 R9, RZ, RZ, -0x1 ;  /* 0xffffffffff097424 */ /* 0x000fe200078e00ff */
[----:B------:R-:W-:Y:S01]  /*8140*/  ISETP.GT.U32.AND P1, PT, R12, 0x4, PT ;  /* 0x000000040c00780c */ /* 0x000fe20003f24070 */
[----:B------:R-:W-:Y:S01]  /*8150*/  IMAD.MOV.U32 R8, RZ, RZ, -0x1 ;  /* 0xffffffffff087424 */ /* 0x000fe200078e00ff */
[----:B------:R-:W-:Y:S02]  /*8160*/  IADD3.X R17, R17, UR13, RZ, P4, !PT ;  /* 0x0000000d11117c10 */ /* 0x000fe4000a7fe4ff */
[----:B------:R-:W-:-:S02]  /*8170*/  ISETP.LT.U32.AND P1, PT, R3, 0x5, P1 ;  /* 0x000000050300780c */ /* 0x000fc40000f21070 */
[----:B------:R-:W-:Y:S01]  /*8180*/  PRMT R13, RZ, 0x7610, R13 ;  /* 0x00007610ff0d7816 */ /* 0x000fe2000000000d */
[----:B------:R-:W0:Y:S01]  /*8190*/  @P3 S2R R5, SR_CgaCtaId ;  /* 0x0000000000053919 */ /* 0x000e220000008800 */
[----:B------:R-:W-:-:S04]  /*81a0*/  @P3 MOV R4, 0x400 ;  /* 0x0000040000043802 */ /* 0x000fc80000000f00 */
[----:B0-----:R-:W-:Y:S01]  /*81b0*/  @P3 LEA R6, R5, R4, 0x18 ;  /* 0x0000000405063211 */ /* 0x001fe200078ec0ff */
[----:B------:R-:W-:-:S03]  /*81c0*/  IMAD.WIDE.U32 R4, R12, -0x33333333, RZ ;  /* 0xcccccccd0c047825 */ /* 0x000fc600078e00ff */
[----:B------:R0:W-:Y:S01]  /*81d0*/  @P3 SYNCS.ARRIVE.TRANS64.A1T0 RZ, [R6+URZ+0x68], RZ ;  /* 0x000068ff06ff39a7 */ /* 0x0001e2000810003f */
[----:B------:R-:W-:Y:S02]  /*81e0*/  ISETP.GE.U32.AND P3, PT, R3, 0x5, PT ;  /* 0x000000050300780c */ /* 0x000fe40003f66070 */
[----:B------:R-:W-:Y:S02]  /*81f0*/  SHF.R.U32.HI R7, RZ, 0x2, R5 ;  /* 0x00000002ff077819 */ /* 0x000fe40000011605 */
[----:B------:R-:W-:Y:S02]  /*8200*/  SEL R5, RZ, 0x1, !P1 ;  /* 0x00000001ff057807 */ /* 0x000fe40004800000 */
[----:B------:R-:W-:Y:S01]  /*8210*/  ISETP.GE.U32.AND P1, PT, R16, UR4, PT ;  /* 0x0000000410007c0c */ /* 0x000fe2000bf26070 */
[----:B------:R-:W-:Y:S01]  /*8220*/  IMAD R12, R7, -0x5, R12 ;  /* 0xfffffffb070c7824 */ /* 0x000fe200078e020c */
[----:B------:R-:W-:Y:S02]  /*8230*/  LOP3.LUT R0, R0, R5, RZ, 0x3c, !PT ;  /* 0x0000000500007212 */ /* 0x000fe400078e3cff */
[----:B------:R-:W-:-:S02]  /*8240*/  ISETP.GE.U32.AND.EX P1, PT, R17, UR5, PT, P1 ;  /* 0x0000000511007c0c */ /* 0x000fc4000bf26110 */
[----:B------:R-:W-:Y:S02]  /*8250*/  PRMT R4, RZ, 0x7610, R4 ;  /* 0x00007610ff047816 */ /* 0x000fe40000000004 */
[----:B------:R-:W-:Y:S01]  /*8260*/  @P3 LOP3.LUT R0, R0, 0x1, R7, 0x78, !PT ;  /* 0x0000000100003812 */ /* 0x000fe200078e7807 */
[----:B------:R-:W-:-:S08]  /*8270*/  IMAD.MOV.U32 R7, RZ, RZ, -0x1 ;  /* 0xffffffffff077424 */ /* 0x000fd000078e00ff */
[----:B0-----:R-:W-:Y:S05]  /*8280*/  @P1 BRA `(.L_x_169) ;  /* 0x00000004004c1947 */ /* 0x001fea0003800000 */
[----:B------:R-:W-:Y:S01]  /*8290*/  ULDC.64 UR4, c[0x0][0x628] ;  /* 0x00018a0000047ab9 */ /* 0x000fe20000000a00 */
[----:B------:R-:W0:Y:S01]  /*82a0*/  S2R R15, SR_CTAID.X ;  /* 0x00000000000f7919 */ /* 0x000e220000002500 */
[----:B------:R-:W-:Y:S01]  /*82b0*/  ISETP.NE.U32.AND P1, PT, RZ, UR4, PT ;  /* 0x00000004ff007c0c */ /* 0x000fe2000bf25070 */
[----:B------:R-:W-:Y:S01]  /*82c0*/  ULDC UR7, c[0x0][0x630] ;  /* 0x00018c0000077ab9 */ /* 0x000fe20000000800 */
[----:B------:R-:W-:Y:S01]  /*82d0*/  IMAD.MOV.U32 R4, RZ, RZ, R16 ;  /* 0x000000ffff047224 */ /* 0x000fe200078e0010 */
[----:B------:R-:W1:Y:S01]  /*82e0*/  S2R R14, SR_CTAID.Y ;  /* 0x00000000000e7919 */ /* 0x000e620000002600 */
[----:B------:R-:W-:Y:S01]  /*82f0*/  ISETP.NE.AND.EX P1, PT, RZ, UR5, PT, P1 ;  /* 0x00000005ff007c0c */ /* 0x000fe2000bf25310 */
[----:B------:R-:W-:-:S12]  /*8300*/  IMAD.MOV.U32 R5, RZ, RZ, R17 ;  /* 0x000000ffff057224 */ /* 0x000fd800078e0011 */
[----:B------:R-:W-:Y:S05]  /*8310*/  @!P1 BRA `(.L_x_170) ;  /* 0x0000000000289947 */ /* 0x000fea0003800000 */
[----:B------:R-:W-:Y:S02]  /*8320*/  ULDC UR6, c[0x0][0x634] ;  /* 0x00018d0000067ab9 */ /* 0x000fe40000000800 */
[----:B------:R-:W-:-:S05]  /*8330*/  IADD3 R9, P1, R16, UR6, RZ ;  /* 0x0000000610097c10 */ /* 0x000fca000ff3e0ff */
[----:B------:R-:W-:-:S04]  /*8340*/  IMAD.X R21, RZ, RZ, R17, P1 ;  /* 0x000000ffff157224 */ /* 0x000fc800008e0611 */
[----:B------:R-:W-:-:S04]  /*8350*/  IMAD.WIDE.U32 R6, R21, UR4, RZ ;  /* 0x0000000415067c25 */ /* 0x000fc8000f8e00ff */
[----:B------:R-:W-:-:S04]  /*8360*/  IMAD.WIDE.U32 R6, P1, R9, UR5, R6 ;  /* 0x0000000509067c25 */ /* 0x000fc8000f820006 */
[----:B------:R-:W-:-:S04]  /*8370*/  IMAD.WIDE.U32 R8, R9, UR4, RZ ;  /* 0x0000000409087c25 */ /* 0x000fc8000f8e00ff */
[----:B------:R-:W-:Y:S01]  /*8380*/  IMAD.X R5, RZ, RZ, RZ, P1 ;  /* 0x000000ffff057224 */ /* 0x000fe200008e06ff */
[----:B------:R-:W-:Y:S01]  /*8390*/  IADD3 RZ, P1, R9, R6, RZ ;  /* 0x0000000609ff7210 */ /* 0x000fe20007f3e0ff */
[----:B------:R-:W-:-:S04]  /*83a0*/  IMAD.MOV.U32 R4, RZ, RZ, R7 ;  /* 0x000000ffff047224 */ /* 0x000fc800078e0007 */
[----:B------:R-:W-:-:S08]  /*83b0*/  IMAD.WIDE.U32.X R4, R21, UR5, R4, P1 ;  /* 0x0000000515047c25 */ /* 0x000fd000088e0404 */
.L_x_170:
[--C-:B------:R-:W-:Y:S01]  /*83c0*/  SHF.R.U64 R8, R4, UR7, R5.reuse ;  /* 0x0000000704087c19 */ /* 0x100fe20008001205 */
[----:B------:R-:W-:Y:S01]  /*83d0*/  ULDC.64 UR4, c[0x0][0x620] ;  /* 0x0001880000047ab9 */ /* 0x000fe20000000a00 */
[----:B------:R-:W-:Y:S01]  /*83e0*/  SHF.R.U32.HI R4, RZ, UR7, R5 ;  /* 0x00000007ff047c19 */ /* 0x000fe20008011605 */
[----:B------:R-:W2:Y:S01]  /*83f0*/  LDC R24, c[0x0][0x144] ;  /* 0x00005100ff187b82 */ /* 0x000ea20000000800 */
[----:B------:R-:W-:Y:S01]  /*8400*/  IADD3 R7, P1, RZ, -R8, RZ ;  /* 0x80000008ff077210 */ /* 0x000fe20007f3e0ff */
[----:B------:R-:W-:Y:S01]  /*8410*/  ULDC.64 UR8, c[0x0][0x640] ;  /* 0x0001900000087ab9 */ /* 0x000fe20000000a00 */
[----:B0-----:R-:W-:Y:S01]  /*8420*/  I2FP.F32.U32 R9, R15 ;  /* 0x0000000f00097245 */ /* 0x001fe20000201000 */
[----:B------:R-:W-:Y:S02]  /*8430*/  ULDC UR6, c[0x0][0x608] ;  /* 0x0001820000067ab9 */ /* 0x000fe40000000800 */
[----:B------:R-:W-:Y:S01]  /*8440*/  IMAD.X R4, RZ, RZ, ~R4, P1 ;  /* 0x000000ffff047224 */ /* 0x000fe200008e0e04 */
[----:B------:R-:W-:Y:S01]  /*8450*/  ISETP.NE.U32.AND P1, PT, RZ, UR8, PT ;  /* 0x00000008ff007c0c */ /* 0x000fe2000bf25070 */
[----:B------:R-:W0:Y:S02]  /*8460*/  LDC R21, c[0x0][0x148] ;  /* 0x00005200ff157b82 */ /* 0x000e240000000800 */
[----:B------:R-:W-:Y:S01]  /*8470*/  IMAD R6, R4, UR4, RZ ;  /* 0x0000000404067c24 */ /* 0x000fe2000f8e02ff */
[----:B------:R-:W-:Y:S01]  /*8480*/  ISETP.NE.AND.EX P1, PT, RZ, UR9, PT, P1 ;  /* 0x00000009ff007c0c */ /* 0x000fe2000bf25310 */
[----:B------:R-:W-:Y:S01]  /*8490*/  IMAD.WIDE.U32 R4, R7, UR4, R16 ;  /* 0x0000000407047c25 */ /* 0x000fe2000f8e0010 */
[----:B------:R-:W-:-:S03]  /*84a0*/  ULDC UR4, c[0x0][0x150] ;  /* 0x0000540000047ab9 */ /* 0x000fc60000000800 */
[----:B------:R-:W-:Y:S02]  /*84b0*/  IMAD R7, R7, UR5, R6 ;  /* 0x0000000507077c24 */ /* 0x000fe4000f8e0206 */
[----:B------:R-:W-:Y:S01]  /*84c0*/  FMUL R6, R9, UR4 ;  /* 0x0000000409067c20 */ /* 0x000fe20008400000 */
[----:B------:R-:W-:Y:S01]  /*84d0*/  ULDC UR4, c[0x0][0x618] ;  /* 0x0001860000047ab9 */ /* 0x000fe20000000800 */
[----:B------:R-:W-:Y:S01]  /*84e0*/  ULDC UR5, c[0x0][0x154] ;  /* 0x0000550000057ab9 */ /* 0x000fe20000000800 */
[----:B------:R-:W-:-:S03]  /*84f0*/  IMAD.IADD R5, R5, 0x1, R7 ;  /* 0x0000000105057824 */ /* 0x000fc600078e0207 */
[----:B------:R-:W3:Y:S02]  /*8500*/  F2I.U32.TRUNC.NTZ R6, R6 ;  /* 0x0000000600067305 */ /* 0x000ee4000020f000 */
[----:B------:R-:W-:Y:S02]  /*8510*/  SHF.R.U64 R9, R4, UR4, R5 ;  /* 0x0000000404097c19 */ /* 0x000fe40008001205 */
[----:B-1----:R-:W-:-:S05]  /*8520*/  I2FP.F32.U32 R4, R14 ;  /* 0x0000000e00047245 */ /* 0x002fca0000201000 */
[----:B------:R-:W-:Y:S01]  /*8530*/  FMUL R22, R4, UR5 ;  /* 0x0000000504167c20 */ /* 0x000fe20008400000 */
[----:B------:R-:W-:Y:S01]  /*8540*/  SHF.R.U32.HI R4, RZ, UR4, R5 ;  /* 0x00000004ff047c19 */ /* 0x000fe20008011605 */
[----:B------:R-:W-:-:S03]  /*8550*/  ULDC UR4, c[0x0][0x658] ;  /* 0x0001960000047ab9 */ /* 0x000fc60000000800 */
[--C-:B------:R-:W-:Y:S01]  /*8560*/  SHF.R.U64 R20, R9, UR6, R4.reuse ;  /* 0x0000000609147c19 */ /* 0x100fe20008001204 */
[----:B------:R-:W1:Y:S01]  /*8570*/  F2I.U32.TRUNC.NTZ R22, R22 ;  /* 0x0000001600167305 */ /* 0x000e62000020f000 */
[----:B------:R-:W-:Y:S01]  /*8580*/  SHF.R.U32.HI R5, RZ, UR6, R4 ;  /* 0x00000006ff057c19 */ /* 0x000fe20008011604 */
[----:B---3--:R-:W-:-:S03]  /*8590*/  IMAD.MOV R6, RZ, RZ, -R6 ;  /* 0x000000ffff067224 */ /* 0x008fc600078e0a06 */
[----:B------:R-:W-:Y:S01]  /*85a0*/  SHF.R.U64 R18, R20, UR4, R5 ;  /* 0x0000000414127c19 */ /* 0x000fe20008001205 */
[----:B--2---:R-:W-:Y:S01]  /*85b0*/  IMAD R15, R24, R6, R15 ;  /* 0x00000006180f7224 */ /* 0x004fe200078e020f */
[----:B------:R-:W-:-:S03]  /*85c0*/  SHF.R.U32.HI R23, RZ, UR4, R5 ;  /* 0x00000004ff177c19 */ /* 0x000fc60008011605 */
[----:B------:R-:W-:Y:S02]  /*85d0*/  IMAD.MOV.U32 R4, RZ, RZ, R18 ;  /* 0x000000ffff047224 */ /* 0x000fe400078e0012 */
[----:B------:R-:W-:Y:S01]  /*85e0*/  IMAD.MOV.U32 R5, RZ, RZ, R23 ;  /* 0x000000ffff057224 */ /* 0x000fe200078e0017 */
[----:B-1----:R-:W-:Y:S06]  /*85f0*/  @!P1 BRA `(.L_x_171) ;  /* 0x0000000000289947 */ /* 0x002fec0003800000 */
[----:B------:R-:W-:Y:S02]  /*8600*/  ULDC UR4, c[0x0][0x64c] ;  /* 0x0001930000047ab9 */ /* 0x000fe40000000800 */
[----:B------:R-:W-:-:S05]  /*8610*/  IADD3 R5, P1, R18, UR4, RZ ;  /* 0x0000000412057c10 */ /* 0x000fca000ff3e0ff */
[----:B------:R-:W-:-:S04]  /*8620*/  IMAD.X R23, RZ, RZ, R23, P1 ;  /* 0x000000ffff177224 */ /* 0x000fc800008e0617 */
[----:B------:R-:W-:-:S04]  /*8630*/  IMAD.WIDE.U32 R6, R23, UR8, RZ ;  /* 0x0000000817067c25 */ /* 0x000fc8000f8e00ff */
[----:B------:R-:W-:-:S04]  /*8640*/  IMAD.WIDE.U32 R6, P1, R5, UR9, R6 ;  /* 0x0000000905067c25 */ /* 0x000fc8000f820006 */
[----:B------:R-:W-:-:S04]  /*8650*/  IMAD.WIDE.U32 R4, R5, UR8, RZ ;  /* 0x0000000805047c25 */ /* 0x000fc8000f8e00ff */
[----:B------:R-:W-:Y:S01]  /*8660*/  IMAD.MOV.U32 R4, RZ, RZ, R7 ;  /* 0x000000ffff047224 */ /* 0x000fe200078e0007 */
[----:B------:R-:W-:Y:S01]  /*8670*/  IADD3 RZ, P3, R5, R6, RZ ;  /* 0x0000000605ff7210 */ /* 0x000fe20007f7e0ff */
[----:B------:R-:W-:-:S04]  /*8680*/  IMAD.X R5, RZ, RZ, RZ, P1 ;  /* 0x000000ffff057224 */ /* 0x000fc800008e06ff */
[----:B------:R-:W-:-:S08]  /*8690*/  IMAD.WIDE.U32.X R4, R23, UR9, R4, P3 ;  /* 0x0000000917047c25 */ /* 0x000fd000098e0404 */
.L_x_171:
[----:B------:R-:W-:Y:S01]  /*86a0*/  ISETP.NE.AND P1, PT, R2, 0x1, PT ;  /* 0x000000010200780c */ /* 0x000fe20003f25270 */
[----:B------:R-:W-:Y:S01]  /*86b0*/  ULDC UR4, c[0x0][0x648] ;  /* 0x0001920000047ab9 */ /* 0x000fe20000000800 */
[----:B------:R-:W-:Y:S01]  /*86c0*/  LOP3.LUT R20, R20, UR17, RZ, 0xc0, !PT ;  /* 0x0000001114147c12 */ /* 0x000fe2000f8ec0ff */
[----:B------:R-:W-:Y:S01]  /*86d0*/  IMAD.MOV R22, RZ, RZ, -R22 ;  /* 0x000000ffff167224 */ /* 0x000fe200078e0a16 */
[----:B------:R-:W-:Y:S01]  /*86e0*/  SHF.R.U64 R5, R4, UR4, R5 ;  /* 0x0000000404057c19 */ /* 0x000fe20008001205 */
[----:B------:R-:W-:Y:S01]  /*86f0*/  ULDC UR4, c[0x0][0x638] ;  /* 0x00018e0000047ab9 */ /* 0x000fe20000000800 */
[----:B------:R-:W-:Y:S01]  /*8700*/  LOP3.LUT R9, R9, UR16, RZ, 0xc0, !PT ;  /* 0x0000001009097c12 */ /* 0x000fe2000f8ec0ff */
[----:B------:R-:W-:Y:S01]  /*8710*/  ULDC UR5, c[0x0][0x610] ;  /* 0x0001840000057ab9 */ /* 0x000fe20000000800 */
[----:B------:R-:W-:Y:S02]  /*8720*/  IMAD.MOV.U32 R4, RZ, RZ, 0x1 ;  /* 0x00000001ff047424 */ /* 0x000fe400078e00ff */
[----:B------:R-:W-:-:S02]  /*8730*/  IMAD.MOV R7, RZ, RZ, -R5 ;  /* 0x000000ffff077224 */ /* 0x000fc400078e0a05 */
[----:B------:R-:W-:Y:S02]  /*8740*/  IMAD R20, R5, UR18, R20 ;  /* 0x0000001205147c24 */ /* 0x000fe4000f8e0214 */
[----:B0-----:R-:W-:Y:S02]  /*8750*/  @P1 IMAD R15, R21, R22, R14 ;  /* 0x00000016150f1224 */ /* 0x001fe400078e020e */
[----:B------:R-:W-:Y:S01]  /*8760*/  IMAD R18, R7, UR4, R18 ;  /* 0x0000000407127c24 */ /* 0x000fe2000f8e0212 */
[----:B------:R-:W-:Y:S01]  /*8770*/  ULDC UR4, c[0x0][0x600] ;  /* 0x0001800000047ab9 */ /* 0x000fe20000000800 */
[----:B------:R-:W-:Y:S02]  /*8780*/  IMAD R15, R20, UR5, R15 ;  /* 0x00000005140f7c24 */ /* 0x000fe4000f8e020f */
[----:B------:R-:W-:-:S05]  /*8790*/  IMAD R18, R18, UR4, R9 ;  /* 0x0000000412127c24 */ /* 0x000fca000f8e0209 */
[----:B------:R-:W-:Y:S02]  /*87a0*/  SEL R9, R18, R15, !P1 ;  /* 0x0000000f12097207 */ /* 0x000fe40004800000 */
[----:B------:R-:W-:-:S07]  /*87b0*/  SEL R7, R15, R18, !P1 ;  /* 0x000000120f077207 */ /* 0x000fce0004800000 */
.L_x_169:
[----:B------:R-:W-:Y:S05]  /*87c0*/  BSYNC B1 ;  /* 0x0000000000017941 */ /* 0x000fea0003800000 */
.L_x_168:
[----:B------:R-:W-:-:S13]  /*87d0*/  LOP3.LUT P1, RZ, R4, 0xff, RZ, 0xc0, !PT ;  /* 0x000000ff04ff7812 */ /* 0x000fda000782c0ff */
[----:B------:R-:W-:Y:S05]  /*87e0*/  @P1 BRA `(.L_x_172) ;  /* 0xfffffff4004c1947 */ /* 0x000fea000383ffff */
[----:B------:R-:W-:Y:S05]  /*87f0*/  BSYNC B0 ;  /* 0x0000000000007941 */ /* 0x000fea0003800000 */
.L_x_160:
[----:B------:R-:W-:-:S03]  /*8800*/  UMOV UR4, 0xffffffff ;  /* 0xffffffff00047882 */ /* 0x000fc60000000000 */
[----:B------:R-:W-:Y:S05]  /*8810*/  BRA.DIV UR4, `(.L_x_173) ;  /* 0x00000006043c7947 */ /* 0x000fea000b800000 */
[----:B------:R-:W-:-:S13]  /*8820*/  ELECT P6, URZ, PT ;  /* 0x00000000003f782f */ /* 0x000fda00038c0000 */
.L_x_188:
[----:B------:R-:W-:Y:S04]  /*8830*/  BSSY B0, `(.L_x_174) ;  /* 0x0000034000007945 */ /* 0x000fe80003800000 */
[----:B------:R-:W-:Y:S05]  /*8840*/  @!P6 BRA `(.L_x_175) ;  /* 0x0000000000c8e947 */ /* 0x000fea0003800000 */
[----:B------:R-:W-:-:S04]  /*8850*/  LOP3.LUT R19, R19, 0x2, RZ, 0xfc, !PT ;  /* 0x0000000213137812 */ /* 0x000fc800078efcff */
[----:B------:R-:W-:-:S13]  /*8860*/  ISETP.NE.AND P0, PT, R19, 0x3, PT ;  /* 0x000000031300780c */ /* 0x000fda0003f05270 */
[----:B------:R-:W-:Y:S05]  /*8870*/  @!P0 BRA `(.L_x_176) ;  /* 0x0000000000048947 */ /* 0x000fea0003800000 */
[----:B------:R-:W-:Y:S01]  /*8880*/  BPT.TRAP 0x1 ;  /* 0x000000040000795c */ /* 0x000fe20000300000 */
.L_x_176:
[----:B------:R-:W0:Y:S01]  /*8890*/  S2R R3, SR_CgaCtaId ;  /* 0x0000000000037919 */ /* 0x000e220000008800 */
[----:B------:R-:W-:-:S04]  /*88a0*/  MOV R2, 0x400 ;  /* 0x0000040000027802 */ /* 0x000fc80000000f00 */
[----:B0-----:R-:W-:Y:S02]  /*88b0*/  LEA R3, R3, R2, 0x18 ;  /* 0x0000000203037211 */ /* 0x001fe400078ec0ff */
[----:B------:R-:W-:-:S03]  /*88c0*/  SHF.L.U32 R2, R0, 0x1f, RZ ;  /* 0x0000001f00027819 */ /* 0x000fc600000006ff */
[----:B------:R-:W-:-:S04]  /*88d0*/  VIADD R3, R3, 0x28 ;  /* 0x0000002803037836 */ /* 0x000fc80000000000 */
[C---:B------:R-:W-:Y:S02]  /*88e0*/  IMAD R7, R12.reuse, 0x8, R3 ;  /* 0x000000080c077824 */ /* 0x040fe400078e0203 */
[----:B------:R-:W-:Y:S02]  /*88f0*/  VIADD R12, R12, 0x1 ;  /* 0x000000010c0c7836 */ /* 0x000fe40000000000 */
[----:B------:R-:W0:Y:S03]  /*8900*/  SYNCS.PHASECHK.TRANS64.TRYWAIT P0, [R7+URZ], R2 ;  /* 0x00000002070075a7 */ /* 0x000e26000800017f */
[----:B------:R-:W-:-:S04]  /*8910*/  ISETP.NE.AND P1, PT, R12, 0x5, PT ;  /* 0x000000050c00780c */ /* 0x000fc80003f25270 */
[----:B------:R-:W-:Y:S02]  /*8920*/  SEL R5, RZ, 0x1, P1 ;  /* 0x00000001ff057807 */ /* 0x000fe40000800000 */
[----:B------:R-:W-:Y:S02]  /*8930*/  SEL R12, R12, RZ, P1 ;  /* 0x000000ff0c0c7207 */ /* 0x000fe40000800000 */
[----:B------:R-:W-:-:S03]  /*8940*/  LOP3.LUT R5, R0, R5, RZ, 0x3c, !PT ;  /* 0x0000000500057212 */ /* 0x000fc600078e3cff */
[----:B------:R-:W-:Y:S01]  /*8950*/  IMAD R9, R12, 0x8, R3 ;  /* 0x000000080c097824 */ /* 0x000fe200078e0203 */
[----:B------:R-:W-:Y:S01]  /*8960*/  SHF.L.U32 R4, R5, 0x1f, RZ ;  /* 0x0000001f05047819 */ /* 0x000fe200000006ff */
[----:B0-----:R-:W-:Y:S06]  /*8970*/  @!P0 BRA `(.L_x_177) ;  /* 0x0000000400048947 */ /* 0x001fec0003800000 */
.L_x_189:
[----:B------:R-:W1:Y:S01]  /*8980*/  SYNCS.PHASECHK.TRANS64.TRYWAIT P0, [R9+URZ], R4 ;  /* 0x00000004090075a7 */ /* 0x000e62000800017f */
[----:B------:R-:W-:-:S05]  /*8990*/  VIADD R0, R12, 0x1 ;  /* 0x000000010c007836 */ /* 0x000fca0000000000 */
[----:B------:R-:W-:-:S04]  /*89a0*/  ISETP.NE.AND P1, PT, R0, 0x5, PT ;  /* 0x000000050000780c */ /* 0x000fc80003f25270 */
[----:B0-----:R-:W-:Y:S02]  /*89b0*/  SEL R2, RZ, 0x1, P1 ;  /* 0x00000001ff027807 */ /* 0x001fe40000800000 */
[----:B------:R-:W-:Y:S02]  /*89c0*/  SEL R0, R0, RZ, P1 ;  /* 0x000000ff00007207 */ /* 0x000fe40000800000 */
[----:B------:R-:W-:-:S03]  /*89d0*/  LOP3.LUT R7, R5, R2, RZ, 0x3c, !PT ;  /* 0x0000000205077212 */ /* 0x000fc600078e3cff */
[----:B------:R-:W-:Y:S01]  /*89e0*/  IMAD R6, R0, 0x8, R3 ;  /* 0x0000000800067824 */ /* 0x000fe200078e0203 */
[----:B------:R-:W-:Y:S01]  /*89f0*/  SHF.L.U32 R5, R7, 0x1f, RZ ;  /* 0x0000001f07057819 */ /* 0x000fe200000006ff */
[----:B-1----:R-:W-:Y:S06]  /*8a00*/  @!P0 BRA `(.L_x_178) ;  /* 0x0000000000f48947 */ /* 0x002fec0003800000 */
.L_x_190:
[----:B------:R-:W1:Y:S01]  /*8a10*/  SYNCS.PHASECHK.TRANS64.TRYWAIT P0, [R6+URZ], R5 ;  /* 0x00000005060075a7 */ /* 0x000e62000800017f */
[----:B------:R-:W-:-:S05]  /*8a20*/  VIADD R0, R0, 0x1 ;  /* 0x0000000100007836 */ /* 0x000fca0000000000 */
[----:B------:R-:W-:-:S04]  /*8a30*/  ISETP.NE.AND P1, PT, R0, 0x5, PT ;  /* 0x000000050000780c */ /* 0x000fc80003f25270 */
[----:B------:R-:W-:Y:S02]  /*8a40*/  SEL R2, RZ, 0x1, P1 ;  /* 0x00000001ff027807 */ /* 0x000fe40000800000 */
[----:B------:R-:W-:Y:S02]  /*8a50*/  SEL R0, R0, RZ, P1 ;  /* 0x000000ff00007207 */ /* 0x000fe40000800000 */
[----:B------:R-:W-:-:S03]  /*8a60*/  LOP3.LUT R7, R7, R2, RZ, 0x3c, !PT ;  /* 0x0000000207077212 */ /* 0x000fc600078e3cff */
[----:B0-----:R-:W-:Y:S01]  /*8a70*/  IMAD R9, R0, 0x8, R3 ;  /* 0x0000000800097824 */ /* 0x001fe200078e0203 */
[----:B------:R-:W-:Y:S01]  /*8a80*/  SHF.L.U32 R4, R7, 0x1f, RZ ;  /* 0x0000001f07047819 */ /* 0x000fe200000006ff */
[----:B-1----:R-:W-:Y:S06]  /*8a90*/  @!P0 BRA `(.L_x_179) ;  /* 0x0000000000e48947 */ /* 0x002fec0003800000 */
.L_x_191:
[----:B------:R-:W1:Y:S01]  /*8aa0*/  SYNCS.PHASECHK.TRANS64.TRYWAIT P0, [R9+URZ], R4 ;  /* 0x00000004090075a7 */ /* 0x000e62000800017f */
[----:B------:R-:W-:-:S05]  /*8ab0*/  VIADD R0, R0, 0x1 ;  /* 0x0000000100007836 */ /* 0x000fca0000000000 */
[----:B------:R-:W-:-:S04]  /*8ac0*/  ISETP.NE.AND P1, PT, R0, 0x5, PT ;  /* 0x000000050000780c */ /* 0x000fc80003f25270 */
[----:B------:R-:W-:Y:S02]  /*8ad0*/  SEL R2, RZ, 0x1, P1 ;  /* 0x00000001ff027807 */ /* 0x000fe40000800000 */
[----:B------:R-:W-:Y:S02]  /*8ae0*/  SEL R0, R0, RZ, P1 ;  /* 0x000000ff00007207 */ /* 0x000fe40000800000 */
[----:B------:R-:W-:Y:S01]  /*8af0*/  LOP3.LUT R2, R7, R2, RZ, 0x3c, !PT ;  /* 0x0000000207027212 */ /* 0x000fe200078e3cff */
[----:B-1----:R-:W-:Y:S06]  /*8b00*/  @!P0 BRA `(.L_x_180) ;  /* 0x0000000000dc8947 */ /* 0x002fec0003800000 */
.L_x_192:
[----:B------:R-:W-:Y:S01]  /*8b10*/  IMAD R3, R0, 0x8, R3 ;  /* 0x0000000800037824 */ /* 0x000fe200078e0203 */
[----:B------:R-:W-:-:S07]  /*8b20*/  SHF.L.U32 R0, R2, 0x1f, RZ ;  /* 0x0000001f02007819 */ /* 0x000fce00000006ff */
.L_x_181:
[----:B--2---:R2:W3:Y:S02]  /*8b30*/  SYNCS.PHASECHK.TRANS64.TRYWAIT P0, [R3+URZ], R0 ;  /* 0x00000000030075a7 */ /* 0x0044e4000800017f */
[----:B---3--:R-:W-:Y:S05]  /*8b40*/  @!P0 NANOSLEEP.SYNCS 0x989680 ;  /* 0x009896800000895d */ /* 0x008fea0003900000 */
[----:B------:R-:W3:Y:S02]  /*8b50*/  @!P0 SYNCS.PHASECHK.TRANS64 P0, [R3+URZ], R0 ;  /* 0x00000000030085a7 */ /* 0x000ee4000800007f */
[----:B---3--:R-:W-:Y:S05]  /*8b60*/  @!P0 BRA `(.L_x_181) ;  /* 0xfffffffc00f08947 */ /* 0x008fea000383ffff */
.L_x_175:
[----:B------:R-:W-:Y:S05]  /*8b70*/  BSYNC B0 ;  /* 0x0000000000007941 */ /* 0x000fea0003800000 */
.L_x_174:
[----:B------:R-:W-:Y:S05]  /*8b80*/  EXIT ;  /* 0x000000000000794d */ /* 0x000fea0003800000 */
.L_x_17:
[----:B---3--:R3:W4:Y:S02]  /*8b90*/  SYNCS.PHASECHK.TRANS64.TRYWAIT P1, [R3+URZ], R0 ;  /* 0x00000000030075a7 */ /* 0x008724000802017f */
[----:B----4-:R-:W-:Y:S05]  /*8ba0*/  @!P1 NANOSLEEP.SYNCS 0x989680 ;  /* 0x009896800000995d */ /* 0x010fea0003900000 */
[----:B------:R-:W4:Y:S02]  /*8bb0*/  @!P1 SYNCS.PHASECHK.TRANS64 P1, [R3+URZ], R0 ;  /* 0x00000000030095a7 */ /* 0x000f24000802007f */
[----:B----4-:R-:W-:Y:S05]  /*8bc0*/  @!P1 BRA `(.L_x_17) ;  /* 0xfffffffc00f09947 */ /* 0x010fea000383ffff */
[----:B------:R-:W-:Y:S05]  /*8bd0*/  BRA `(.L_x_16) ;  /* 0xffffff8400987947 */ /* 0x000fea000383ffff */
.L_x_22:
[----:B-1----:R-:W-:-:S04]  /*8be0*/  IMAD.U32 R4, RZ, RZ, UR8 ;  /* 0x00000008ff047e24 */ /* 0x002fc8000f8e00ff */
[----:B------:R1:W2:Y:S03]  /*8bf0*/  SYNCS.PHASECHK.TRANS64.TRYWAIT P1, [R4+URZ], R3 ;  /* 0x00000003040075a7 */ /* 0x0002a6000802017f */
[----:B--2---:R-:W-:Y:S05]  /*8c00*/  @!P1 NANOSLEEP.SYNCS 0x989680 ;  /* 0x009896800000995d */ /* 0x004fea0003900000 */
[----:B------:R-:W2:Y:S02]  /*8c10*/  @!P1 SYNCS.PHASECHK.TRANS64 P1, [R4+URZ], R3 ;  /* 0x00000003040095a7 */ /* 0x000ea4000802007f */
[----:B--2---:R-:W-:Y:S05]  /*8c20*/  @!P1 BRA `(.L_x_22) ;  /* 0xfffffffc00ec9947 */ /* 0x004fea000383ffff */
[----:B------:R-:W-:Y:S05]  /*8c30*/  BRA `(.L_x_21) ;  /* 0xffffff8800d87947 */ /* 0x000fea000383ffff */
.L_x_161:
[----:B------:R-:W-:Y:S01]  /*8c40*/  BSSY B1, `(.L_x_182) ;  /* 0x0000006000017945 */ /* 0x000fe20003800000 */
[----:B------:R-:W-:-:S07]  /*8c50*/  IMAD.MOV.U32 R15, RZ, RZ, -0x1 ;  /* 0xffffffffff0f7424 */ /* 0x000fce00078e00ff */
[----:B------:R-:W-:Y:S05]  /*8c60*/  WARPSYNC.COLLECTIVE R15, `(.L_x_183) ;  /* 0x000000000f0c7348 */ /* 0x000fea0003c00000 */
[----:B------:R-:W-:Y:S02]  /*8c70*/  ELECT P6, UR62, PT ;  /* 0x00000000003e782f */ /* 0x000fe400038c0000 */
[----:B------:R-:W-:Y:S01]  /*8c80*/  MOV R14, UR62 ;  /* 0x0000003e000e7c02 */ /* 0x000fe20008000f00 */
[----:B------:R-:W-:Y:S10]  /*8c90*/  ENDCOLLECTIVE ;  /* 0x000000000000791b */ /* 0x000ff40003800000 */
.L_x_183:
[----:B------:R-:W-:Y:S05]  /*8ca0*/  BSYNC B1 ;  /* 0x0000000000017941 */ /* 0x000fea0003800000 */
.L_x_182:
[----:B------:R-:W-:Y:S05]  /*8cb0*/  BRA `(.L_x_184) ;  /* 0xfffffff000247947 */ /* 0x000fea000383ffff */
.L_x_164:
[----:B0-----:R0:W1:Y:S02]  /*8cc0*/  SYNCS.PHASECHK.TRANS64.TRYWAIT P1, [R14+URZ+0x28], R7 ;  /* 0x000028070e0075a7 */ /* 0x001064000802017f */
[----:B-1----:R-:W-:Y:S05]  /*8cd0*/  @!P1 NANOSLEEP.SYNCS 0x989680 ;  /* 0x009896800000995d */ /* 0x002fea0003900000 */
[----:B------:R-:W1:Y:S02]  /*8ce0*/  @!P1 SYNCS.PHASECHK.TRANS64 P1, [R14+URZ+0x28], R7 ;  /* 0x000028070e0095a7 */ /* 0x000e64000802007f */
[----:B-1----:R-:W-:Y:S05]  /*8cf0*/  @!P1 BRA `(.L_x_164) ;  /* 0xfffffffc00f09947 */ /* 0x002fea000383ffff */
[----:B------:R-:W-:Y:S05]  /*8d00*/  BRA `(.L_x_185) ;  /* 0xfffffff000587947 */ /* 0x000fea000383ffff */
.L_x_173:
[----:B------:R-:W-:Y:S01]  /*8d10*/  BSSY B0, `(.L_x_186) ;  /* 0x0000006000007945 */ /* 0x000fe20003800000 */
[----:B------:R-:W-:-:S07]  /*8d20*/  IMAD.MOV.U32 R15, RZ, RZ, -0x1 ;  /* 0xffffffffff0f7424 */ /* 0x000fce00078e00ff */
[----:B------:R-:W-:Y:S05]  /*8d30*/  WARPSYNC.COLLECTIVE R15, `(.L_x_187) ;  /* 0x000000000f0c7348 */ /* 0x000fea0003c00000 */
[----:B------:R-:W-:Y:S02]  /*8d40*/  ELECT P6, UR62, PT ;  /* 0x00000000003e782f */ /* 0x000fe400038c0000 */
[----:B------:R-:W-:Y:S01]  /*8d50*/  MOV R14, UR62 ;  /* 0x0000003e000e7c02 */ /* 0x000fe20008000f00 */
[----:B------:R-:W-:Y:S10]  /*8d60*/  ENDCOLLECTIVE ;  /* 0x000000000000791b */ /* 0x000ff40003800000 */
.L_x_187:
[----:B------:R-:W-:Y:S05]  /*8d70*/  BSYNC B0 ;  /* 0x0000000000007941 */ /* 0x000fea0003800000 */
.L_x_186:
[----:B------:R-:W-:Y:S05]  /*8d80*/  BRA `(.L_x_188) ;  /* 0xfffffff800a87947 */ /* 0x000fea000383ffff */
.L_x_177:
[----:B0-----:R0:W1:Y:S02]  /*8d90*/  SYNCS.PHASECHK.TRANS64.TRYWAIT P0, [R7+URZ], R2 ;  /* 0x00000002070075a7 */ /* 0x001064000800017f */
[----:B-1----:R-:W-:Y:S05]  /*8da0*/  @!P0 NANOSLEEP.SYNCS 0x989680 ;  /* 0x009896800000895d */ /* 0x002fea0003900000 */
[----:B------:R-:W1:Y:S02]  /*8db0*/  @!P0 SYNCS.PHASECHK.TRANS64 P0, [R7+URZ], R2 ;  /* 0x00000002070085a7 */ /* 0x000e64000800007f */
[----:B-1----:R-:W-:Y:S05]  /*8dc0*/  @!P0 BRA `(.L_x_177) ;  /* 0xfffffffc00f08947 */ /* 0x002fea000383ffff */
[----:B------:R-:W-:Y:S05]  /*8dd0*/  BRA `(.L_x_189) ;  /* 0xfffffff800e87947 */ /* 0x000fea000383ffff */
.L_x_178:
[----:B0-----:R0:W1:Y:S02]  /*8de0*/  SYNCS.PHASECHK.TRANS64.TRYWAIT P0, [R9+URZ], R4 ;  /* 0x00000004090075a7 */ /* 0x001064000800017f */
[----:B-1----:R-:W-:Y:S05]  /*8df0*/  @!P0 NANOSLEEP.SYNCS 0x989680 ;  /* 0x009896800000895d */ /* 0x002fea0003900000 */
[----:B------:R-:W1:Y:S02]  /*8e00*/  @!P0 SYNCS.PHASECHK.TRANS64 P0, [R9+URZ], R4 ;  /* 0x00000004090085a7 */ /* 0x000e64000800007f */
[----:B-1----:R-:W-:Y:S05]  /*8e10*/  @!P0 BRA `(.L_x_178) ;  /* 0xfffffffc00f08947 */ /* 0x002fea000383ffff */
[----:B------:R-:W-:Y:S05]  /*8e20*/  BRA `(.L_x_190) ;  /* 0xfffffff800f87947 */ /* 0x000fea000383ffff */
.L_x_179:
[----:B0-----:R0:W1:Y:S02]  /*8e30*/  SYNCS.PHASECHK.TRANS64.TRYWAIT P0, [R6+URZ], R5 ;  /* 0x00000005060075a7 */ /* 0x001064000800017f */
[----:B-1----:R-:W-:Y:S05]  /*8e40*/  @!P0 NANOSLEEP.SYNCS 0x989680 ;  /* 0x009896800000895d */ /* 0x002fea0003900000 */
[----:B------:R-:W1:Y:S02]  /*8e50*/  @!P0 SYNCS.PHASECHK.TRANS64 P0, [R6+URZ], R5 ;  /* 0x00000005060085a7 */ /* 0x000e64000800007f */
[----:B-1----:R-:W-:Y:S05]  /*8e60*/  @!P0 BRA `(.L_x_179) ;  /* 0xfffffffc00f08947 */ /* 0x002fea000383ffff */
[----:B------:R-:W-:Y:S05]  /*8e70*/  BRA `(.L_x_191) ;  /* 0xfffffffc00087947 */ /* 0x000fea000383ffff */
.L_x_180:
[----:B-1----:R1:W2:Y:S02]  /*8e80*/  SYNCS.PHASECHK.TRANS64.TRYWAIT P0, [R9+URZ], R4 ;  /* 0x00000004090075a7 */ /* 0x0022a4000800017f */
[----:B--2---:R-:W-:Y:S05]  /*8e90*/  @!P0 NANOSLEEP.SYNCS 0x989680 ;  /* 0x009896800000895d */ /* 0x004fea0003900000 */
[----:B------:R-:W2:Y:S02]  /*8ea0*/  @!P0 SYNCS.PHASECHK.TRANS64 P0, [R9+URZ], R4 ;  /* 0x00000004090085a7 */ /* 0x000ea4000800007f */
[----:B--2---:R-:W-:Y:S05]  /*8eb0*/  @!P0 BRA `(.L_x_180) ;  /* 0xfffffffc00f08947 */ /* 0x004fea000383ffff */
[----:B------:R-:W-:Y:S05]  /*8ec0*/  BRA `(.L_x_192) ;  /* 0xfffffffc00107947 */ /* 0x000fea000383ffff */
.L_x_193:
[----:B------:R-:W-:-:S00]  /*8ed0*/  BRA `(.L_x_193) ;  /* 0xfffffffc00fc7947 */ /* 0x000fc0000383ffff */
[----:B------:R-:W-:-:S00]  /*8ee0*/  NOP ;  /* 0x0000000000007918 */ /* 0x000fc00000000000 */
        /* <DEDUP_REMOVED lines=9> */
.L_x_194:


//--------------------- .nv.global.init           --------------------------
	.section	.nv.global.init,"aw",@progbits
.nv.global.init:
	.type		$str$22,@object
	.size		$str$22,($str$23 - $str$22)
$str$22:
        /*0000*/ 	.byte	0x6b, 0x5f, 0x74, 0x69, 0x6c, 0x65, 0x5f, 0x63, 0x6f, 0x75, 0x6e, 0x74, 0x20, 0x3e, 0x3d, 0x20
        /*0010*/ 	.byte	0x31, 0x00
	.type		$str$23,@object
	.size		$str$23,(__unnamed_1 - $str$23)
$str$23:
        /*0012*/ 	.byte	0x2f, 0x74, 0x6d, 0x70, 0x2f, 0x63, 0x75, 0x74, 0x6c, 0x61, 0x73, 0x73, 0x5f, 0x73, 0x77, 0x65
        /*0022*/ 	.byte	0x65, 0x70, 0x5f, 0x73, 0x72, 0x63, 0x2f, 0x69, 0x6e, 0x63, 0x6c, 0x75, 0x64, 0x65, 0x2f, 0x63
        /*0032*/ 	.byte	0x75, 0x74, 0x6c, 0x61, 0x73, 0x73, 0x2f, 0x67, 0x65, 0x6d, 0x6d, 0x2f, 0x63, 0x6f, 0x6c, 0x6c
        /*0042*/ 	.byte	0x65, 0x63, 0x74, 0x69, 0x76, 0x65, 0x2f, 0x73, 0x6d, 0x39, 0x30, 0x5f, 0x6d, 0x6d, 0x61, 0x5f
        /*0052*/ 	.byte	0x74, 0x6d, 0x61, 0x5f, 0x67, 0x6d, 0x6d, 0x61, 0x5f, 0x73, 0x73, 0x5f, 0x77, 0x61, 0x72, 0x70
        /*0062*/ 	.byte	0x73, 0x70, 0x65, 0x63, 0x69, 0x61, 0x6c, 0x69, 0x7a, 0x65, 0x64, 0x2e, 0x68, 0x70, 0x70, 0x00
	.type		__unnamed_1,@object
	.size		__unnamed_1,(.L_0 - __unnamed_1)
__unnamed_1:
        /*0072*/ 	.byte	0x76, 0x6f, 0x69, 0x64, 0x20, 0x63, 0x75, 0x74, 0x6c, 0x61, 0x73, 0x73, 0x3a, 0x3a, 0x67, 0x65
        /* <DEDUP_REMOVED lines=180> */
        /*0bc2*/ 	.byte	0x79, 0x5d, 0x00
.L_0:


//--------------------- .nv.shared._ZN7cutlass13device_kernelINS_4gemm6kernel13GemmUniversalIN4cute5tupleIJiiiiEEENS1_10collective13CollectiveMmaINS1_34MainloopSm90TmaGmmaWarpSpecializedILi5ENS5_IJNS4_1CILi1EEESB_SB_EEENS1_35KernelTmaWarpSpecializedCooperativeEEENS5_IJNSA_ILi256EEENSA_ILi64EEESG_EEENS_10bfloat16_tENS5_IJlSB_lEEESI_SJ_NS4_8TiledMMAINS4_8MMA_AtomIJNS4_4SM904GMMA27MMA_64x64x16_F32BF16BF16_SSILNSN_5MajorE0ELSP_0ELNSN_7ScaleInE1ELSQ_1EEEEEENS4_6LayoutINS5_IJNSA_ILi2EEESB_SB_EEENS5_IJSB_NSA_ILi0EEESW_EEEEENS5_IJNS4_10UnderscoreESZ_SZ_EEEEENS4_13SM90_TMA_LOADENS4_14ComposedLayoutINS4_7SwizzleILi3ELi4ELi3EEENS4_18smem_ptr_flag_bitsILi16EEENST_INS5_IJNSA_ILi8EEESG_EEENS5_IJSG_SB_EEEEEEEvNS4_8identityES12_S1C_vS1D_EENS_8epilogue10collective6detail29Sm90TmaWarpSpecializedAdapterINS1G_15DefaultEpilogueISI_SJ_SJ_NS1F_6thread17LinearCombinationISI_Li1EffLNS1K_9ScaleType4KindE0ELNS_15FloatRoundStyleE2ESI_EENS1_15EpilogueDefaultEEEEEvvEEEEvNT_6ParamsE --------------------------
	.section	.nv.shared._ZN7cutlass13device_kernelINS_4gemm6kernel13GemmUniversalIN4cute5tupleIJiiiiEEENS1_10collective13CollectiveMmaINS1_34MainloopSm90TmaGmmaWarpSpecializedILi5ENS5_IJNS4_1CILi1EEESB_SB_EEENS1_35KernelTmaWarpSpecializedCooperativeEEENS5_IJNSA_ILi256EEENSA_ILi64EEESG_EEENS_10bfloat16_tENS5_IJlSB_lEEESI_SJ_NS4_8TiledMMAINS4_8MMA_AtomIJNS4_4SM904GMMA27MMA_64x64x16_F32BF16BF16_SSILNSN_5MajorE0ELSP_0ELNSN_7ScaleInE1ELSQ_1EEEEEENS4_6LayoutINS5_IJNSA_ILi2EEESB_SB_EEENS5_IJSB_NSA_ILi0EEESW_EEEEENS5_IJNS4_10UnderscoreESZ_SZ_EEEEENS4_13SM90_TMA_LOADENS4_14ComposedLayoutINS4_7SwizzleILi3ELi4ELi3EEENS4_18smem_ptr_flag_bitsILi16EEENST_INS5_IJNSA_ILi8EEESG_EEENS5_IJSG_SB_EEEEEEEvNS4_8identityES12_S1C_vS1D_EENS_8epilogue10collective6detail29Sm90TmaWarpSpecializedAdapterINS1G_15DefaultEpilogueISI_SJ_SJ_NS1F_6thread17LinearCombinationISI_Li1EffLNS1K_9ScaleType4KindE0ELNS_15FloatRoundStyleE2ESI_EENS1_15EpilogueDefaultEEEEEvvEEEEvNT_6ParamsE,"aw",@nobits
	.sectionflags	@""
	.align	16
	.zero		1024


//--------------------- .nv.shared.reserved.0     --------------------------
	.section	.nv.shared.reserved.0,"aw",@nobits
	.weak		__nv_reservedSMEM_offset_0_alias
	.size		__nv_reservedSMEM_offset_0_alias, 0, 0
	.other		__nv_reservedSMEM_offset_0_alias,@"STO_CUDA_RESERVED_SHARED STV_DEFAULT"
__nv_reservedSMEM_offset_0_alias:
	.zero		0


//--------------------- .nv.global                --------------------------
	.section	.nv.global,"aw",@nobits
.nv.global:
	.type		_ZN40_INTERNAL_a79f8993_4_k_cu_19f79b16_291534cute1_E,@object
	.size		_ZN40_INTERNAL_a79f8993_4_k_cu_19f79b16_291534cute1_E,(_ZN40_INTERNAL_a79f8993_4_k_cu_19f79b16_291534cuda3std3__45__cpo6cbeginE - _ZN40_INTERNAL_a79f8993_4_k_cu_19f79b16_291534cute1_E)
_ZN40_INTERNAL_a79f8993_4_k_cu_19f79b16_291534cute1_E:
	.zero		1
	.type		_ZN40_INTERNAL_a79f8993_4_k_cu_19f79b16_291534cuda3std3__45__cpo6cbeginE,@object
	.size		_ZN40_INTERNAL_a79f8993_4_k_cu_19f79b16_291534cuda3std3__45__cpo6cbeginE,(_ZN40_INTERNAL_a79f8993_4_k_cu_19f79b16_291534cuda3std3__48in_placeE - _ZN40_INTERNAL_a79f8993_4_k_cu_19f79b16_291534cuda3std3__45__cpo6cbeginE)
_ZN40_INTERNAL_a79f8993_4_k_cu_19f79b16_291534cuda3std3__45__cpo6cbeginE:
	.zero		1
	.type		_ZN40_INTERNAL_a79f8993_4_k_cu_19f79b16_291534cuda3std3__48in_placeE,@object
	.size		_ZN40_INTERNAL_a79f8993_4_k_cu_19f79b16_291534cuda3std3__48in_placeE,(_ZN40_INTERNAL_a79f8993_4_k_cu_19f79b16_291534cuda3std6ranges3__45__cpo9iter_moveE - _ZN40_INTERNAL_a79f8993_4_k_cu_19f79b16_291534cuda3std3__48in_placeE)
_ZN40_INTERNAL_a79f8993_4_k_cu_19f79b16_291534cuda3std3__48in_placeE:
	.zero		1
	.type		_ZN40_INTERNAL_a79f8993_4_k_cu_19f79b16_291534cuda3std6ranges3__45__cpo9iter_moveE,@object
	.size		_ZN40_INTERNAL_a79f8993_4_k_cu_19f79b16_291534cuda3std6ranges3__45__cpo9iter_moveE,(_ZN40_INTERNAL_a79f8993_4_k_cu_19f79b16_291534cuda3std3__45__cpo5beginE - _ZN40_INTERNAL_a79f8993_4_k_cu_19f79b16_291534cuda3std6ranges3__45__cpo9iter_moveE)
_ZN40_INTERNAL_a79f8993_4_k_cu_19f79b16_291534cuda3std6ranges3__45__cpo9iter_moveE:
	.zero		1
	.type		_ZN40_INTERNAL_a79f8993_4_k_cu_19f79b16_291534cuda3std3__45__cpo5beginE,@object
	.size		_ZN40_INTERNAL_a79f8993_4_k_cu_19f79b16_291534cuda3std3__45__cpo5beginE,(_ZN40_INTERNAL_a79f8993_4_k_cu_19f79b16_291534cuda3std3__442_GLOBAL__N__a79f8993_4_k_cu_19f79b16_291536ignoreE - _ZN40_INTERNAL_a79f8993_4_k_cu_19f79b16_291534cuda3std3__45__cpo5beginE)
_ZN40_INTERNAL_a79f8993_4_k_cu_19f79b16_291534cuda3std3__45__cpo5beginE:
	.zero		1
	.type		_ZN40_INTERNAL_a79f8993_4_k_cu_19f79b16_291534cuda3std3__442_GLOBAL__N__a79f8993_4_k_cu_19f79b16_291536ignoreE,@object
	.size		_ZN40_INTERNAL_a79f8993_4_k_cu_19f79b16_291534cuda3std3__442_GLOBAL__N__a79f8993_4_k_cu_19f79b16_291536ignoreE,(_ZN40_INTERNAL_a79f8993_4_k_cu_19f79b16_291534cute7productE - _ZN40_INTERNAL_a79f8993_4_k_cu_19f79b16_291534cuda3std3__442_GLOBAL__N__a79f8993_4_k_cu_19f79b16_291536ignoreE)
_ZN40_INTERNAL_a79f8993_4_k_cu_19f79b16_291534cuda3std3__442_GLOBAL__N__a79f8993_4_k_cu_19f79b16_291536ignoreE:
	.zero		1
	.type		_ZN40_INTERNAL_a79f8993_4_k_cu_19f79b16_291534cute7productE,@object
	.size		_ZN40_INTERNAL_a79f8993_4_k_cu_19f79b16_291534cute7productE,(_ZN40_INTERNAL_a79f8993_4_k_cu_19f79b16_291534cuda3std3__45__cpo3endE - _ZN40_INTERNAL_a79f8993_4_k_cu_19f79b16_291534cute7productE)
_ZN40_INTERNAL_a79f8993_4_k_cu_19f79b16_291534cute7productE:
	.zero		1
	.type		_ZN40_INTERNAL_a79f8993_4_k_cu_19f79b16_291534cuda3std3__45__cpo3endE,@object
	.size		_ZN40_INTERNAL_a79f8993_4_k_cu_19f79b16_291534cuda3std3__45__cpo3endE,(_ZN40_INTERNAL_a79f8993_4_k_cu_19f79b16_291534cuda3std3__419piecewise_constructE - _ZN40_INTERNAL_a79f8993_4_k_cu_19f79b16_291534cuda3std3__45__cpo3endE)
_ZN40_INTERNAL_a79f8993_4_k_cu_19f79b16_291534cuda3std3__45__cpo3endE:
	.zero		1
	.type		_ZN40_INTERNAL_a79f8993_4_k_cu_19f79b16_291534cuda3std3__419piecewise_constructE,@object
	.size		_ZN40_INTERNAL_a79f8993_4_k_cu_19f79b16_291534cuda3std3__419piecewise_constructE,(_ZN40_INTERNAL_a79f8993_4_k_cu_19f79b16_291534cuda3std3__45__cpo4cendE - _ZN40_INTERNAL_a79f8993_4_k_cu_19f79b16_291534cuda3std3__419piecewise_constructE)
_ZN40_INTERNAL_a79f8993_4_k_cu_19f79b16_291534cuda3std3__419piecewise_constructE:
	.zero		1
	.type		_ZN40_INTERNAL_a79f8993_4_k_cu_19f79b16_291534cuda3std3__45__cpo4cendE,@object
	.size		_ZN40_INTERNAL_a79f8993_4_k_cu_19f79b16_291534cuda3std3__45__cpo4cendE,(_ZN40_INTERNAL_a79f8993_4_k_cu_19f79b16_291534cuda3std6ranges3__45__cpo4swapE - _ZN40_INTERNAL_a79f8993_4_k_cu_19f79b16_291534cuda3std3__45__cpo4cendE)
_ZN40_INTERNAL_a79f8993_4_k_cu_19f79b16_291534cuda3std3__45__cpo4cendE:
	.zero		1
	.type		_ZN40_INTERNAL_a79f8993_4_k_cu_19f79b16_291534cuda3std6ranges3__45__cpo4swapE,@object
	.size		_ZN40_INTERNAL_a79f8993_4_k_cu_19f79b16_291534cuda3std6ranges3__45__cpo4swapE,(.L_8 - _ZN40_INTERNAL_a79f8993_4_k_cu_19f79b16_291534cuda3std6ranges3__45__cpo4swapE)
_ZN40_INTERNAL_a79f8993_4_k_cu_19f79b16_291534cuda3std6ranges3__45__cpo4swapE:
	.zero		1
.L_8:


//--------------------- .nv.constant0._ZN7cutlass13device_kernelINS_4gemm6kernel13GemmUniversalIN4cute5tupleIJiiiiEEENS1_10collective13CollectiveMmaINS1_34MainloopSm90TmaGmmaWarpSpecializedILi5ENS5_IJNS4_1CILi1EEESB_SB_EEENS1_35KernelTmaWarpSpecializedCooperativeEEENS5_IJNSA_ILi256EEENSA_ILi64EEESG_EEENS_10bfloat16_tENS5_IJlSB_lEEESI_SJ_NS4_8TiledMMAINS4_8MMA_AtomIJNS4_4SM904GMMA27MMA_64x64x16_F32BF16BF16_SSILNSN_5MajorE0ELSP_0ELNSN_7ScaleInE1ELSQ_1EEEEEENS4_6LayoutINS5_IJNSA_ILi2EEESB_SB_EEENS5_IJSB_NSA_ILi0EEESW_EEEEENS5_IJNS4_10UnderscoreESZ_SZ_EEEEENS4_13SM90_TMA_LOADENS4_14ComposedLayoutINS4_7SwizzleILi3ELi4ELi3EEENS4_18smem_ptr_flag_bitsILi16EEENST_INS5_IJNSA_ILi8EEESG_EEENS5_IJSG_SB_EEEEEEEvNS4_8identityES12_S1C_vS1D_EENS_8epilogue10collective6detail29Sm90TmaWarpSpecializedAdapterINS1G_15DefaultEpilogueISI_SJ_SJ_NS1F_6thread17LinearCombinationISI_Li1EffLNS1K_9ScaleType4KindE0ELNS_15FloatRoundStyleE2ESI_EENS1_15EpilogueDefaultEEEEEvvEEEEvNT_6ParamsE --------------------------
	.section	.nv.constant0._ZN7cutlass13device_kernelINS_4gemm6kernel13GemmUniversalIN4cute5tupleIJiiiiEEENS1_10collective13CollectiveMmaINS1_34MainloopSm90TmaGmmaWarpSpecializedILi5ENS5_IJNS4_1CILi1EEESB_SB_EEENS1_35KernelTmaWarpSpecializedCooperativeEEENS5_IJNSA_ILi256EEENSA_ILi64EEESG_EEENS_10bfloat16_tENS5_IJlSB_lEEESI_SJ_NS4_8TiledMMAINS4_8MMA_AtomIJNS4_4SM904GMMA27MMA_64x64x16_F32BF16BF16_SSILNSN_5MajorE0ELSP_0ELNSN_7ScaleInE1ELSQ_1EEEEEENS4_6LayoutINS5_IJNSA_ILi2EEESB_SB_EEENS5_IJSB_NSA_ILi0EEESW_EEEEENS5_IJNS4_10UnderscoreESZ_SZ_EEEEENS4_13SM90_TMA_LOADENS4_14ComposedLayoutINS4_7SwizzleILi3ELi4ELi3EEENS4_18smem_ptr_flag_bitsILi16EEENST_INS5_IJNSA_ILi8EEESG_EEENS5_IJSG_SB_EEEEEEEvNS4_8identityES12_S1C_vS1D_EENS_8epilogue10collective6detail29Sm90TmaWarpSpecializedAdapterINS1G_15DefaultEpilogueISI_SJ_SJ_NS1F_6thread17LinearCombinationISI_Li1EffLNS1K_9ScaleType4KindE0ELNS_15FloatRoundStyleE2ESI_EENS1_15EpilogueDefaultEEEEEvvEEEEvNT_6ParamsE,"a",@progbits
	.sectionflags	@""
	.align	4
.nv.constant0._ZN7cutlass13device_kernelINS_4gemm6kernel13GemmUniversalIN4cute5tupleIJiiiiEEENS1_10collective13CollectiveMmaINS1_34MainloopSm90TmaGmmaWarpSpecializedILi5ENS5_IJNS4_1CILi1EEESB_SB_EEENS1_35KernelTmaWarpSpecializedCooperativeEEENS5_IJNSA_ILi256EEENSA_ILi64EEESG_EEENS_10bfloat16_tENS5_IJlSB_lEEESI_SJ_NS4_8TiledMMAINS4_8MMA_AtomIJNS4_4SM904GMMA27MMA_64x64x16_F32BF16BF16_SSILNSN_5MajorE0ELSP_0ELNSN_7ScaleInE1ELSQ_1EEEEEENS4_6LayoutINS5_IJNSA_ILi2EEESB_SB_EEENS5_IJSB_NSA_ILi0EEESW_EEEEENS5_IJNS4_10UnderscoreESZ_SZ_EEEEENS4_13SM90_TMA_LOADENS4_14ComposedLayoutINS4_7SwizzleILi3ELi4ELi3EEENS4_18smem_ptr_flag_bitsILi16EEENST_INS5_IJNSA_ILi8EEESG_EEENS5_IJSG_SB_EEEEEEEvNS4_8identityES12_S1C_vS1D_EENS_8epilogue10collective6detail29Sm90TmaWarpSpecializedAdapterINS1G_15DefaultEpilogueISI_SJ_SJ_NS1F_6thread17LinearCombinationISI_Li1EffLNS1K_9ScaleType4KindE0ELNS_15FloatRoundStyleE2ESI_EENS1_15EpilogueDefaultEEEEEvvEEEEvNT_6ParamsE:
	.zero		1664


//--------------------- SYMBOLS --------------------------

	.type		.nv.reservedSmem.offset0,@object
	.size		.nv.reservedSmem.offset0,0x4
	.type		__assertfail,@function
